//
// Generated by NVIDIA NVVM Compiler
//
// Compiler Build ID: CL-36424714
// Cuda compilation tools, release 13.0, V13.0.88
// Based on NVVM 20.0.0
//

.version 9.0
.target sm_100
.address_size 64

	// .globl	_Z23kMeansClusterAssignmentPfS_PiS_S_
// _ZZ20kMeansCentroidUpdatePfS_PiS_S_S0_E14s_datapoints_x has been demoted
// _ZZ20kMeansCentroidUpdatePfS_PiS_S_S0_E14s_datapoints_y has been demoted
// _ZZ20kMeansCentroidUpdatePfS_PiS_S_S0_E12s_clust_assn has been demoted

.visible .entry _Z23kMeansClusterAssignmentPfS_PiS_S_(
	.param .u64 .ptr .align 1 _Z23kMeansClusterAssignmentPfS_PiS_S__param_0,
	.param .u64 .ptr .align 1 _Z23kMeansClusterAssignmentPfS_PiS_S__param_1,
	.param .u64 .ptr .align 1 _Z23kMeansClusterAssignmentPfS_PiS_S__param_2,
	.param .u64 .ptr .align 1 _Z23kMeansClusterAssignmentPfS_PiS_S__param_3,
	.param .u64 .ptr .align 1 _Z23kMeansClusterAssignmentPfS_PiS_S__param_4
)
{
	.reg .pred 	%p<4>;
	.reg .b32 	%r<7>;
	.reg .b32 	%f<26>;
	.reg .b64 	%rd<15>;

	ld.param.u64 	%rd1, [_Z23kMeansClusterAssignmentPfS_PiS_S__param_0];
	ld.param.u64 	%rd2, [_Z23kMeansClusterAssignmentPfS_PiS_S__param_1];
	ld.param.u64 	%rd3, [_Z23kMeansClusterAssignmentPfS_PiS_S__param_2];
	ld.param.u64 	%rd4, [_Z23kMeansClusterAssignmentPfS_PiS_S__param_3];
	ld.param.u64 	%rd5, [_Z23kMeansClusterAssignmentPfS_PiS_S__param_4];
	mov.u32 	%r2, %ctaid.x;
	mov.u32 	%r3, %ntid.x;
	mov.u32 	%r4, %tid.x;
	mad.lo.s32 	%r1, %r2, %r3, %r4;
	setp.gt.s32 	%p1, %r1, 999;
	@%p1 bra 	$L__BB0_2;
	cvta.to.global.u64 	%rd6, %rd3;
	cvta.to.global.u64 	%rd7, %rd4;
	cvta.to.global.u64 	%rd8, %rd5;
	cvta.to.global.u64 	%rd9, %rd1;
	cvta.to.global.u64 	%rd10, %rd2;
	mul.wide.s32 	%rd11, %r1, 4;
	add.s64 	%rd12, %rd9, %rd11;
	add.s64 	%rd13, %rd10, %rd11;
	ld.global.f32 	%f1, [%rd13];
	ld.global.f32 	%f2, [%rd12];
	ld.global.f32 	%f3, [%rd7];
	ld.global.f32 	%f4, [%rd8];
	sub.f32 	%f5, %f3, %f2;
	sub.f32 	%f6, %f4, %f1;
	mul.f32 	%f7, %f6, %f6;
	fma.rn.f32 	%f8, %f5, %f5, %f7;
	sqrt.rn.f32 	%f9, %f8;
	min.f32 	%f10, %f9, 0f7F800000;
	ld.global.f32 	%f11, [%rd7+4];
	ld.global.f32 	%f12, [%rd8+4];
	sub.f32 	%f13, %f11, %f2;
	sub.f32 	%f14, %f12, %f1;
	mul.f32 	%f15, %f14, %f14;
	fma.rn.f32 	%f16, %f13, %f13, %f15;
	sqrt.rn.f32 	%f17, %f16;
	setp.lt.f32 	%p2, %f17, %f10;
	selp.f32 	%f18, %f17, %f10, %p2;
	selp.u32 	%r5, 1, 0, %p2;
	ld.global.f32 	%f19, [%rd7+8];
	ld.global.f32 	%f20, [%rd8+8];
	sub.f32 	%f21, %f19, %f2;
	sub.f32 	%f22, %f20, %f1;
	mul.f32 	%f23, %f22, %f22;
	fma.rn.f32 	%f24, %f21, %f21, %f23;
	sqrt.rn.f32 	%f25, %f24;
	setp.lt.f32 	%p3, %f25, %f18;
	selp.b32 	%r6, 2, %r5, %p3;
	add.s64 	%rd14, %rd6, %rd11;
	st.global.u32 	[%rd14], %r6;
$L__BB0_2:
	ret;

}
	// .globl	_Z20kMeansCentroidUpdatePfS_PiS_S_S0_
.visible .entry _Z20kMeansCentroidUpdatePfS_PiS_S_S0_(
	.param .u64 .ptr .align 1 _Z20kMeansCentroidUpdatePfS_PiS_S_S0__param_0,
	.param .u64 .ptr .align 1 _Z20kMeansCentroidUpdatePfS_PiS_S_S0__param_1,
	.param .u64 .ptr .align 1 _Z20kMeansCentroidUpdatePfS_PiS_S_S0__param_2,
	.param .u64 .ptr .align 1 _Z20kMeansCentroidUpdatePfS_PiS_S_S0__param_3,
	.param .u64 .ptr .align 1 _Z20kMeansCentroidUpdatePfS_PiS_S_S0__param_4,
	.param .u64 .ptr .align 1 _Z20kMeansCentroidUpdatePfS_PiS_S_S0__param_5
)
{
	.local .align 4 .b8 	__local_depot1[36];
	.reg .b64 	%SP;
	.reg .b64 	%SPL;
	.reg .pred 	%p<8>;
	.reg .b32 	%r<81>;
	.reg .b32 	%f<51>;
	.reg .b64 	%rd<47>;
	// demoted variable
	.shared .align 4 .b8 _ZZ20kMeansCentroidUpdatePfS_PiS_S_S0_E14s_datapoints_x[128];
	// demoted variable
	.shared .align 4 .b8 _ZZ20kMeansCentroidUpdatePfS_PiS_S_S0_E14s_datapoints_y[128];
	// demoted variable
	.shared .align 4 .b8 _ZZ20kMeansCentroidUpdatePfS_PiS_S_S0_E12s_clust_assn[128];
	mov.u64 	%SPL, __local_depot1;
	ld.param.u64 	%rd7, [_Z20kMeansCentroidUpdatePfS_PiS_S_S0__param_0];
	ld.param.u64 	%rd8, [_Z20kMeansCentroidUpdatePfS_PiS_S_S0__param_1];
	ld.param.u64 	%rd9, [_Z20kMeansCentroidUpdatePfS_PiS_S_S0__param_2];
	ld.param.u64 	%rd10, [_Z20kMeansCentroidUpdatePfS_PiS_S_S0__param_3];
	ld.param.u64 	%rd11, [_Z20kMeansCentroidUpdatePfS_PiS_S_S0__param_4];
	ld.param.u64 	%rd12, [_Z20kMeansCentroidUpdatePfS_PiS_S_S0__param_5];
	cvta.to.global.u64 	%rd1, %rd11;
	cvta.to.global.u64 	%rd2, %rd12;
	cvta.to.global.u64 	%rd3, %rd10;
	add.u64 	%rd4, %SPL, 0;
	add.u64 	%rd5, %SPL, 12;
	add.u64 	%rd6, %SPL, 24;
	mov.u32 	%r28, %ctaid.x;
	mov.u32 	%r1, %ntid.x;
	mov.u32 	%r2, %tid.x;
	mad.lo.s32 	%r3, %r28, %r1, %r2;
	setp.gt.s32 	%p1, %r3, 999;
	@%p1 bra 	$L__BB1_11;
	cvta.to.global.u64 	%rd16, %rd7;
	cvta.to.global.u64 	%rd17, %rd8;
	cvta.to.global.u64 	%rd18, %rd9;
	mul.wide.s32 	%rd19, %r3, 4;
	add.s64 	%rd20, %rd16, %rd19;
	ld.global.f32 	%f1, [%rd20];
	shl.b32 	%r29, %r2, 2;
	mov.u32 	%r30, _ZZ20kMeansCentroidUpdatePfS_PiS_S_S0_E14s_datapoints_x;
	add.s32 	%r31, %r30, %r29;
	st.shared.f32 	[%r31], %f1;
	add.s64 	%rd21, %rd17, %rd19;
	ld.global.f32 	%f2, [%rd21];
	mov.u32 	%r32, _ZZ20kMeansCentroidUpdatePfS_PiS_S_S0_E14s_datapoints_y;
	add.s32 	%r33, %r32, %r29;
	st.shared.f32 	[%r33], %f2;
	add.s64 	%rd22, %rd18, %rd19;
	ld.global.u32 	%r34, [%rd22];
	mov.u32 	%r35, _ZZ20kMeansCentroidUpdatePfS_PiS_S_S0_E12s_clust_assn;
	add.s32 	%r36, %r35, %r29;
	st.shared.u32 	[%r36], %r34;
	bar.sync 	0;
	setp.ne.s32 	%p2, %r2, 0;
	@%p2 bra 	$L__BB1_9;
	mov.b32 	%r76, 0;
	st.local.u32 	[%rd4], %r76;
	st.local.u32 	[%rd4+4], %r76;
	st.local.u32 	[%rd4+8], %r76;
	st.local.u32 	[%rd5], %r76;
	st.local.u32 	[%rd5+4], %r76;
	st.local.u32 	[%rd5+8], %r76;
	st.local.u32 	[%rd6], %r76;
	st.local.u32 	[%rd6+4], %r76;
	st.local.u32 	[%rd6+8], %r76;
	and.b32  	%r4, %r1, 3;
	setp.lt.u32 	%p3, %r1, 4;
	@%p3 bra 	$L__BB1_5;
	and.b32  	%r76, %r1, 2044;
	add.s32 	%r74, %r35, 8;
	add.s32 	%r73, %r30, 8;
	add.s32 	%r72, %r32, 8;
	and.b32  	%r44, %r1, -4;
	neg.s32 	%r75, %r44;
$L__BB1_4:
	ld.shared.u32 	%r45, [%r74+-8];
	ld.shared.f32 	%f3, [%r73+-8];
	mul.wide.s32 	%rd23, %r45, 4;
	add.s64 	%rd24, %rd4, %rd23;
	ld.local.f32 	%f4, [%rd24];
	add.f32 	%f5, %f3, %f4;
	st.local.f32 	[%rd24], %f5;
	ld.shared.f32 	%f6, [%r72+-8];
	add.s64 	%rd25, %rd5, %rd23;
	ld.local.f32 	%f7, [%rd25];
	add.f32 	%f8, %f6, %f7;
	st.local.f32 	[%rd25], %f8;
	add.s64 	%rd26, %rd6, %rd23;
	ld.local.u32 	%r46, [%rd26];
	add.s32 	%r47, %r46, 1;
	st.local.u32 	[%rd26], %r47;
	ld.shared.u32 	%r48, [%r74+-4];
	ld.shared.f32 	%f9, [%r73+-4];
	mul.wide.s32 	%rd27, %r48, 4;
	add.s64 	%rd28, %rd4, %rd27;
	ld.local.f32 	%f10, [%rd28];
	add.f32 	%f11, %f9, %f10;
	st.local.f32 	[%rd28], %f11;
	ld.shared.f32 	%f12, [%r72+-4];
	add.s64 	%rd29, %rd5, %rd27;
	ld.local.f32 	%f13, [%rd29];
	add.f32 	%f14, %f12, %f13;
	st.local.f32 	[%rd29], %f14;
	add.s64 	%rd30, %rd6, %rd27;
	ld.local.u32 	%r49, [%rd30];
	add.s32 	%r50, %r49, 1;
	st.local.u32 	[%rd30], %r50;
	ld.shared.u32 	%r51, [%r74];
	ld.shared.f32 	%f15, [%r73];
	mul.wide.s32 	%rd31, %r51, 4;
	add.s64 	%rd32, %rd4, %rd31;
	ld.local.f32 	%f16, [%rd32];
	add.f32 	%f17, %f15, %f16;
	st.local.f32 	[%rd32], %f17;
	ld.shared.f32 	%f18, [%r72];
	add.s64 	%rd33, %rd5, %rd31;
	ld.local.f32 	%f19, [%rd33];
	add.f32 	%f20, %f18, %f19;
	st.local.f32 	[%rd33], %f20;
	add.s64 	%rd34, %rd6, %rd31;
	ld.local.u32 	%r52, [%rd34];
	add.s32 	%r53, %r52, 1;
	st.local.u32 	[%rd34], %r53;
	ld.shared.u32 	%r54, [%r74+4];
	ld.shared.f32 	%f21, [%r73+4];
	mul.wide.s32 	%rd35, %r54, 4;
	add.s64 	%rd36, %rd4, %rd35;
	ld.local.f32 	%f22, [%rd36];
	add.f32 	%f23, %f21, %f22;
	st.local.f32 	[%rd36], %f23;
	ld.shared.f32 	%f24, [%r72+4];
	add.s64 	%rd37, %rd5, %rd35;
	ld.local.f32 	%f25, [%rd37];
	add.f32 	%f26, %f24, %f25;
	st.local.f32 	[%rd37], %f26;
	add.s64 	%rd38, %rd6, %rd35;
	ld.local.u32 	%r55, [%rd38];
	add.s32 	%r56, %r55, 1;
	st.local.u32 	[%rd38], %r56;
	add.s32 	%r75, %r75, 4;
	add.s32 	%r74, %r74, 16;
	add.s32 	%r73, %r73, 16;
	add.s32 	%r72, %r72, 16;
	setp.ne.s32 	%p4, %r75, 0;
	@%p4 bra 	$L__BB1_4;
$L__BB1_5:
	setp.eq.s32 	%p5, %r4, 0;
	@%p5 bra 	$L__BB1_8;
	shl.b32 	%r57, %r76, 2;
	add.s32 	%r80, %r32, %r57;
	add.s32 	%r79, %r30, %r57;
	add.s32 	%r78, %r35, %r57;
	neg.s32 	%r77, %r4;
$L__BB1_7:
	.pragma "nounroll";
	ld.shared.u32 	%r61, [%r78];
	ld.shared.f32 	%f27, [%r79];
	mul.wide.s32 	%rd39, %r61, 4;
	add.s64 	%rd40, %rd4, %rd39;
	ld.local.f32 	%f28, [%rd40];
	add.f32 	%f29, %f27, %f28;
	st.local.f32 	[%rd40], %f29;
	ld.shared.f32 	%f30, [%r80];
	add.s64 	%rd41, %rd5, %rd39;
	ld.local.f32 	%f31, [%rd41];
	add.f32 	%f32, %f30, %f31;
	st.local.f32 	[%rd41], %f32;
	add.s64 	%rd42, %rd6, %rd39;
	ld.local.u32 	%r62, [%rd42];
	add.s32 	%r63, %r62, 1;
	st.local.u32 	[%rd42], %r63;
	add.s32 	%r80, %r80, 4;
	add.s32 	%r79, %r79, 4;
	add.s32 	%r78, %r78, 4;
	add.s32 	%r77, %r77, 1;
	setp.ne.s32 	%p6, %r77, 0;
	@%p6 bra 	$L__BB1_7;
$L__BB1_8:
	ld.local.f32 	%f33, [%rd4];
	atom.global.add.f32 	%f34, [%rd3], %f33;
	ld.local.f32 	%f35, [%rd5];
	atom.global.add.f32 	%f36, [%rd1], %f35;
	ld.local.u32 	%r64, [%rd6];
	atom.global.add.u32 	%r65, [%rd2], %r64;
	ld.local.f32 	%f37, [%rd4+4];
	atom.global.add.f32 	%f38, [%rd3+4], %f37;
	ld.local.f32 	%f39, [%rd5+4];
	atom.global.add.f32 	%f40, [%rd1+4], %f39;
	ld.local.u32 	%r66, [%rd6+4];
	atom.global.add.u32 	%r67, [%rd2+4], %r66;
	ld.local.f32 	%f41, [%rd4+8];
	atom.global.add.f32 	%f42, [%rd3+8], %f41;
	ld.local.f32 	%f43, [%rd5+8];
	atom.global.add.f32 	%f44, [%rd1+8], %f43;
	ld.local.u32 	%r68, [%rd6+8];
	atom.global.add.u32 	%r69, [%rd2+8], %r68;
$L__BB1_9:
	bar.sync 	0;
	setp.gt.s32 	%p7, %r3, 2;
	@%p7 bra 	$L__BB1_11;
	add.s64 	%rd44, %rd3, %rd19;
	ld.global.f32 	%f45, [%rd44];
	add.s64 	%rd45, %rd2, %rd19;
	ld.global.u32 	%r70, [%rd45];
	cvt.rn.f32.s32 	%f46, %r70;
	div.rn.f32 	%f47, %f45, %f46;
	st.global.f32 	[%rd44], %f47;
	add.s64 	%rd46, %rd1, %rd19;
	ld.global.f32 	%f48, [%rd46];
	ld.global.u32 	%r71, [%rd45];
	cvt.rn.f32.s32 	%f49, %r71;
	div.rn.f32 	%f50, %f48, %f49;
	st.global.f32 	[%rd46], %f50;
$L__BB1_11:
	ret;

}


// ===== COMPILED SASS (sm_100) =====

	.target	sm_100

	.elftype	@"ET_EXEC"


//--------------------- .note.nv.tkinfo           --------------------------
	.section	.note.nv.tkinfo,"",@"SHT_NOTE"
	.sectionflags	@"SHF_NOTE_NV_TKINFO"
	.tkinfo
        /*0018*/ 	.word	0x00000002
        /*0030*/ 	.string	""
        /*0030*/ 	.string	"ptxas"
        /*0030*/ 	.string	"Cuda compilation tools, release 13.0, V13.0.88"
        /*0030*/ 	.string	"Build cuda_13.0.r13.0/compiler.36424714_0"
        /*0030*/ 	.string	"-arch sm_100 -m 64 "



//--------------------- .note.nv.cuinfo           --------------------------
	.section	.note.nv.cuinfo,"",@"SHT_NOTE"
	.sectionflags	@"SHF_NOTE_NV_CUINFO"
        /*0018*/ 	.short	0x0002
        /*001a*/ 	.short	0x0064
        /*001c*/ 	.short	0x0082
	.zero		2


//--------------------- .nv.info                  --------------------------
	.section	.nv.info,"",@"SHT_CUDA_INFO"
	.align	4


	//----- nvinfo : EIATTR_REGCOUNT
	.align		4
        /*0000*/ 	.byte	0x04, 0x2f
        /*0002*/ 	.short	(.L_1 - .L_0)
	.align		4
.L_0:
        /*0004*/ 	.word	index@(_Z23kMeansClusterAssignmentPfS_PiS_S_)
        /*0008*/ 	.word	0x00000010


	//----- nvinfo : EIATTR_FRAME_SIZE
	.align		4
.L_1:
        /*000c*/ 	.byte	0x04, 0x11
        /*000e*/ 	.short	(.L_3 - .L_2)
	.align		4
.L_2:
        /*0010*/ 	.word	index@($__internal_1_$__cuda_sm20_sqrt_rn_f32_slowpath)
        /*0014*/ 	.word	0x00000000


	//----- nvinfo : EIATTR_FRAME_SIZE
	.align		4
.L_3:
        /*0018*/ 	.byte	0x04, 0x11
        /*001a*/ 	.short	(.L_5 - .L_4)
	.align		4
.L_4:
        /*001c*/ 	.word	index@(_Z23kMeansClusterAssignmentPfS_PiS_S_)
        /*0020*/ 	.word	0x00000000


	//----- nvinfo : EIATTR_REGCOUNT
	.align		4
.L_5:
        /*0024*/ 	.byte	0x04, 0x2f
        /*0026*/ 	.short	(.L_7 - .L_6)
	.align		4
.L_6:
        /*0028*/ 	.word	index@(_Z20kMeansCentroidUpdatePfS_PiS_S_S0_)
        /*002c*/ 	.word	0x0000001a


	//----- nvinfo : EIATTR_FRAME_SIZE
	.align		4
.L_7:
        /*0030*/ 	.byte	0x04, 0x11
        /*0032*/ 	.short	(.L_9 - .L_8)
	.align		4
.L_8:
        /*0034*/ 	.word	index@($__internal_0_$__cuda_sm3x_div_rn_noftz_f32_slowpath)
        /*0038*/ 	.word	0x00000028


	//----- nvinfo : EIATTR_FRAME_SIZE
	.align		4
.L_9:
        /*003c*/ 	.byte	0x04, 0x11
        /*003e*/ 	.short	(.L_11 - .L_10)
	.align		4
.L_10:
        /*0040*/ 	.word	index@(_Z20kMeansCentroidUpdatePfS_PiS_S_S0_)
        /*0044*/ 	.word	0x00000028


	//----- nvinfo : EIATTR_MIN_STACK_SIZE
	.align		4
.L_11:
        /*0048*/ 	.byte	0x04, 0x12
        /*004a*/ 	.short	(.L_13 - .L_12)
	.align		4
.L_12:
        /*004c*/ 	.word	index@(_Z20kMeansCentroidUpdatePfS_PiS_S_S0_)
        /*0050*/ 	.word	0x00000028


	//----- nvinfo : EIATTR_MIN_STACK_SIZE
	.align		4
.L_13:
        /*0054*/ 	.byte	0x04, 0x12
        /*0056*/ 	.short	(.L_15 - .L_14)
	.align		4
.L_14:
        /*0058*/ 	.word	index@(_Z23kMeansClusterAssignmentPfS_PiS_S_)
        /*005c*/ 	.word	0x00000000
.L_15:


//--------------------- .nv.compat                --------------------------
	.section	.nv.compat,"",@"SHT_CUDA_COMPAT_INFO"
	.align	4
        /*0000*/ 	.byte	0x02, 0x09, 0x00, 0x00, 0x02, 0x02, 0x01, 0x00, 0x02, 0x05, 0x05, 0x00, 0x03, 0x07, 0x01, 0x01
        /*0010*/ 	.byte	0x02, 0x03, 0x00, 0x00, 0x02, 0x06, 0x01, 0x00, 0x04, 0x0b, 0x08, 0x00, 0x01, 0x00, 0x00, 0x00
        /*0020*/ 	.byte	0x00, 0x00, 0x00, 0x00


//--------------------- .nv.info._Z20kMeansCentroidUpdatePfS_PiS_S_S0_ --------------------------
	.section	.nv.info._Z20kMeansCentroidUpdatePfS_PiS_S_S0_,"",@"SHT_CUDA_INFO"
	.sectionflags	@""
	.align	4


	//----- nvinfo : EIATTR_CUDA_API_VERSION
	.align		4
        /*0000*/ 	.byte	0x04, 0x37
        /*0002*/ 	.short	(.L_17 - .L_16)
.L_16:
        /*0004*/ 	.word	0x00000082


	//----- nvinfo : EIATTR_KPARAM_INFO
	.align		4
.L_17:
        /*0008*/ 	.byte	0x04, 0x17
        /*000a*/ 	.short	(.L_19 - .L_18)
.L_18:
        /*000c*/ 	.word	0x00000000
        /*0010*/ 	.short	0x0005
        /*0012*/ 	.short	0x0028
        /*0014*/ 	.byte	0x00, 0xf5, 0x21, 0x00


	//----- nvinfo : EIATTR_KPARAM_INFO
	.align		4
.L_19:
        /*0018*/ 	.byte	0x04, 0x17
        /*001a*/ 	.short	(.L_21 - .L_20)
.L_20:
        /*001c*/ 	.word	0x00000000
        /*0020*/ 	.short	0x0004
        /*0022*/ 	.short	0x0020
        /*0024*/ 	.byte	0x00, 0xf5, 0x21, 0x00


	//----- nvinfo : EIATTR_KPARAM_INFO
	.align		4
.L_21:
        /*0028*/ 	.byte	0x04, 0x17
        /*002a*/ 	.short	(.L_23 - .L_22)
.L_22:
        /*002c*/ 	.word	0x00000000
        /*0030*/ 	.short	0x0003
        /*0032*/ 	.short	0x0018
        /*0034*/ 	.byte	0x00, 0xf5, 0x21, 0x00


	//----- nvinfo : EIATTR_KPARAM_INFO
	.align		4
.L_23:
        /*0038*/ 	.byte	0x04, 0x17
        /*003a*/ 	.short	(.L_25 - .L_24)
.L_24:
        /*003c*/ 	.word	0x00000000
        /*0040*/ 	.short	0x0002
        /*0042*/ 	.short	0x0010
        /*0044*/ 	.byte	0x00, 0xf5, 0x21, 0x00


	//----- nvinfo : EIATTR_KPARAM_INFO
	.align		4
.L_25:
        /*0048*/ 	.byte	0x04, 0x17
        /*004a*/ 	.short	(.L_27 - .L_26)
.L_26:
        /*004c*/ 	.word	0x00000000
        /*0050*/ 	.short	0x0001
        /*0052*/ 	.short	0x0008
        /*0054*/ 	.byte	0x00, 0xf5, 0x21, 0x00


	//----- nvinfo : EIATTR_KPARAM_INFO
	.align		4
.L_27:
        /*0058*/ 	.byte	0x04, 0x17
        /*005a*/ 	.short	(.L_29 - .L_28)
.L_28:
        /*005c*/ 	.word	0x00000000
        /*0060*/ 	.short	0x0000
        /*0062*/ 	.short	0x0000
        /*0064*/ 	.byte	0x00, 0xf5, 0x21, 0x00


	//----- nvinfo : EIATTR_SPARSE_MMA_MASK
	.align		4
.L_29:
        /*0068*/ 	.byte	0x03, 0x50
        /*006a*/ 	.short	0x0000


	//----- nvinfo : EIATTR_MAXREG_COUNT
	.align		4
        /*006c*/ 	.byte	0x03, 0x1b
        /*006e*/ 	.short	0x00ff


	//----- nvinfo : EIATTR_NUM_BARRIERS
	.align		4
        /*0070*/ 	.byte	0x02, 0x4c
        /*0072*/ 	.byte	0x01
	.zero		1


	//----- nvinfo : EIATTR_MERCURY_ISA_VERSION
	.align		4
        /*0074*/ 	.byte	0x03, 0x5f
        /*0076*/ 	.short	0x0101


	//----- nvinfo : EIATTR_VRC_CTA_INIT_COUNT
	.align		4
        /*0078*/ 	.byte	0x02, 0x4a
	.zero		1
	.zero		1


	//----- nvinfo : EIATTR_EXIT_INSTR_OFFSETS
	.align		4
        /*007c*/ 	.byte	0x04, 0x1c
        /*007e*/ 	.short	(.L_31 - .L_30)


	//   ....[0]....
.L_30:
        /*0080*/ 	.word	0x00000070


	//   ....[1]....
        /*0084*/ 	.word	0x00001cd0


	//   ....[2]....
        /*0088*/ 	.word	0x00001f60


	//----- nvinfo : EIATTR_CRS_STACK_SIZE
	.align		4
.L_31:
        /*008c*/ 	.byte	0x04, 0x1e
        /*008e*/ 	.short	(.L_33 - .L_32)
.L_32:
        /*0090*/ 	.word	0x00000000


	//----- nvinfo : EIATTR_CBANK_PARAM_SIZE
	.align		4
.L_33:
        /*0094*/ 	.byte	0x03, 0x19
        /*0096*/ 	.short	0x0030


	//----- nvinfo : EIATTR_PARAM_CBANK
	.align		4
        /*0098*/ 	.byte	0x04, 0x0a
        /*009a*/ 	.short	(.L_35 - .L_34)
	.align		4
.L_34:
        /*009c*/ 	.word	index@(.nv.constant0._Z20kMeansCentroidUpdatePfS_PiS_S_S0_)
        /*00a0*/ 	.short	0x0380
        /*00a2*/ 	.short	0x0030


	//----- nvinfo : EIATTR_SW_WAR
	.align		4
.L_35:
        /*00a4*/ 	.byte	0x04, 0x36
        /*00a6*/ 	.short	(.L_37 - .L_36)
.L_36:
        /*00a8*/ 	.word	0x00000008
.L_37:


//--------------------- .nv.info._Z23kMeansClusterAssignmentPfS_PiS_S_ --------------------------
	.section	.nv.info._Z23kMeansClusterAssignmentPfS_PiS_S_,"",@"SHT_CUDA_INFO"
	.sectionflags	@""
	.align	4


	//----- nvinfo : EIATTR_CUDA_API_VERSION
	.align		4
        /*0000*/ 	.byte	0x04, 0x37
        /*0002*/ 	.short	(.L_39 - .L_38)
.L_38:
        /*0004*/ 	.word	0x00000082


	//----- nvinfo : EIATTR_KPARAM_INFO
	.align		4
.L_39:
        /*0008*/ 	.byte	0x04, 0x17
        /*000a*/ 	.short	(.L_41 - .L_40)
.L_40:
        /*000c*/ 	.word	0x00000000
        /*0010*/ 	.short	0x0004
        /*0012*/ 	.short	0x0020
        /*0014*/ 	.byte	0x00, 0xf5, 0x21, 0x00


	//----- nvinfo : EIATTR_KPARAM_INFO
	.align		4
.L_41:
        /*0018*/ 	.byte	0x04, 0x17
        /*001a*/ 	.short	(.L_43 - .L_42)
.L_42:
        /*001c*/ 	.word	0x00000000
        /*0020*/ 	.short	0x0003
        /*0022*/ 	.short	0x0018
        /*0024*/ 	.byte	0x00, 0xf5, 0x21, 0x00


	//----- nvinfo : EIATTR_KPARAM_INFO
	.align		4
.L_43:
        /*0028*/ 	.byte	0x04, 0x17
        /*002a*/ 	.short	(.L_45 - .L_44)
.L_44:
        /*002c*/ 	.word	0x00000000
        /*0030*/ 	.short	0x0002
        /*0032*/ 	.short	0x0010
        /*0034*/ 	.byte	0x00, 0xf5, 0x21, 0x00


	//----- nvinfo : EIATTR_KPARAM_INFO
	.align		4
.L_45:
        /*0038*/ 	.byte	0x04, 0x17
        /*003a*/ 	.short	(.L_47 - .L_46)
.L_46:
        /*003c*/ 	.word	0x00000000
        /*0040*/ 	.short	0x0001
        /*0042*/ 	.short	0x0008
        /*0044*/ 	.byte	0x00, 0xf5, 0x21, 0x00


	//----- nvinfo : EIATTR_KPARAM_INFO
	.align		4
.L_47:
        /*0048*/ 	.byte	0x04, 0x17
        /*004a*/ 	.short	(.L_49 - .L_48)
.L_48:
        /*004c*/ 	.word	0x00000000
        /*0050*/ 	.short	0x0000
        /*0052*/ 	.short	0x0000
        /*0054*/ 	.byte	0x00, 0xf5, 0x21, 0x00


	//----- nvinfo : EIATTR_SPARSE_MMA_MASK
	.align		4
.L_49:
        /*0058*/ 	.byte	0x03, 0x50
        /*005a*/ 	.short	0x0000


	//----- nvinfo : EIATTR_MAXREG_COUNT
	.align		4
        /*005c*/ 	.byte	0x03, 0x1b
        /*005e*/ 	.short	0x00ff


	//----- nvinfo : EIATTR_MERCURY_ISA_VERSION
	.align		4
        /*0060*/ 	.byte	0x03, 0x5f
        /*0062*/ 	.short	0x0101


	//----- nvinfo : EIATTR_VRC_CTA_INIT_COUNT
	.align		4
        /*0064*/ 	.byte	0x02, 0x4a
	.zero		1
	.zero		1


	//----- nvinfo : EIATTR_EXIT_INSTR_OFFSETS
	.align		4
        /*0068*/ 	.byte	0x04, 0x1c
        /*006a*/ 	.short	(.L_51 - .L_50)


	//   ....[0]....
.L_50:
        /*006c*/ 	.word	0x00000060


	//   ....[1]....
        /*0070*/ 	.word	0x00000580


	//----- nvinfo : EIATTR_CRS_STACK_SIZE
	.align		4
.L_51:
        /*0074*/ 	.byte	0x04, 0x1e
        /*0076*/ 	.short	(.L_53 - .L_52)
.L_52:
        /*0078*/ 	.word	0x00000000


	//----- nvinfo : EIATTR_CBANK_PARAM_SIZE
	.align		4
.L_53:
        /*007c*/ 	.byte	0x03, 0x19
        /*007e*/ 	.short	0x0028


	//----- nvinfo : EIATTR_PARAM_CBANK
	.align		4
        /*0080*/ 	.byte	0x04, 0x0a
        /*0082*/ 	.short	(.L_55 - .L_54)
	.align		4
.L_54:
        /*0084*/ 	.word	index@(.nv.constant0._Z23kMeansClusterAssignmentPfS_PiS_S_)
        /*0088*/ 	.short	0x0380
        /*008a*/ 	.short	0x0028


	//----- nvinfo : EIATTR_SW_WAR
	.align		4
.L_55:
        /*008c*/ 	.byte	0x04, 0x36
        /*008e*/ 	.short	(.L_57 - .L_56)
.L_56:
        /*0090*/ 	.word	0x00000008
.L_57:


//--------------------- .nv.callgraph             --------------------------
	.section	.nv.callgraph,"",@"SHT_CUDA_CALLGRAPH"
	.align	4
	.sectionentsize	8
	.align		4
        /*0000*/ 	.word	0x00000000
	.align		4
        /*0004*/ 	.word	0xffffffff
	.align		4
        /*0008*/ 	.word	0x00000000
	.align		4
        /*000c*/ 	.word	0xfffffffe
	.align		4
        /*0010*/ 	.word	0x00000000
	.align		4
        /*0014*/ 	.word	0xfffffffd
	.align		4
        /*0018*/ 	.word	0x00000000
	.align		4
        /*001c*/ 	.word	0xfffffffc


//--------------------- .text._Z20kMeansCentroidUpdatePfS_PiS_S_S0_ --------------------------
	.section	.text._Z20kMeansCentroidUpdatePfS_PiS_S_S0_,"ax",@progbits
	.align	128
        .global         _Z20kMeansCentroidUpdatePfS_PiS_S_S0_
        .type           _Z20kMeansCentroidUpdatePfS_PiS_S_S0_,@function
        .size           _Z20kMeansCentroidUpdatePfS_PiS_S_S0_,(.L_x_36 - _Z20kMeansCentroidUpdatePfS_PiS_S_S0_)
        .other          _Z20kMeansCentroidUpdatePfS_PiS_S_S0_,@"STO_CUDA_ENTRY STV_DEFAULT"
_Z20kMeansCentroidUpdatePfS_PiS_S_S0_:
.text._Z20kMeansCentroidUpdatePfS_PiS_S_S0_:
[----:B------:R-:W0:Y:S01]  /*0000*/  LDC R1, c[0x0][0x37c] ;  /* 0x0000df00ff017b82 */ /* 0x000e220000000800 */
[----:B------:R-:W1:Y:S07]  /*0010*/  S2R R11, SR_TID.X ;  /* 0x00000000000b7919 */ /* 0x000e6e0000002100 */
[----:B------:R-:W1:Y:S01]  /*0020*/  S2UR UR4, SR_CTAID.X ;  /* 0x00000000000479c3 */ /* 0x000e620000002500 */
[----:B0-----:R-:W-:-:S07]  /*0030*/  IADD3 R1, PT, PT, R1, -0x28, RZ ;  /* 0xffffffd801017810 */ /* 0x001fce0007ffe0ff */
[----:B------:R-:W1:Y:S02]  /*0040*/  LDC R8, c[0x0][0x360] ;  /* 0x0000d800ff087b82 */ /* 0x000e640000000800 */
[----:B-1----:R-:W-:-:S05]  /*0050*/  IMAD R14, R8, UR4, R11 ;  /* 0x00000004080e7c24 */ /* 0x002fca000f8e020b */
[----:B------:R-:W-:-:S13]  /*0060*/  ISETP.GT.AND P0, PT, R14, 0x3e7, PT ;  /* 0x000003e70e00780c */ /* 0x000fda0003f04270 */
[----:B------:R-:W-:Y:S05]  /*0070*/  @P0 EXIT ;  /* 0x000000000000094d */ /* 0x000fea0003800000 */
[----:B------:R-:W0:Y:S01]  /*0080*/  LDC.64 R2, c[0x0][0x380] ;  /* 0x0000e000ff027b82 */ /* 0x000e220000000a00 */
[----:B------:R-:W1:Y:S07]  /*0090*/  LDCU.64 UR14, c[0x0][0x358] ;  /* 0x00006b00ff0e77ac */ /* 0x000e6e0008000a00 */
[----:B------:R-:W2:Y:S08]  /*00a0*/  LDC.64 R4, c[0x0][0x388] ;  /* 0x0000e200ff047b82 */ /* 0x000eb00000000a00 */
[----:B------:R-:W3:Y:S01]  /*00b0*/  LDC.64 R6, c[0x0][0x390] ;  /* 0x0000e400ff067b82 */ /* 0x000ee20000000a00 */
[----:B0-----:R-:W-:-:S06]  /*00c0*/  IMAD.WIDE R2, R14, 0x4, R2 ;  /* 0x000000040e027825 */ /* 0x001fcc00078e0202 */
[----:B-1----:R0:W4:Y:S01]  /*00d0*/  LDG.E R2, desc[UR14][R2.64] ;  /* 0x0000000e02027981 */ /* 0x002122000c1e1900 */
[----:B--2---:R-:W-:-:S06]  /*00e0*/  IMAD.WIDE R4, R14, 0x4, R4 ;  /* 0x000000040e047825 */ /* 0x004fcc00078e0204 */
[----:B------:R1:W2:Y:S01]  /*00f0*/  LDG.E R4, desc[UR14][R4.64] ;  /* 0x0000000e04047981 */ /* 0x0002a2000c1e1900 */
[----:B---3--:R-:W-:-:S06]  /*0100*/  IMAD.WIDE R6, R14, 0x4, R6 ;  /* 0x000000040e067825 */ /* 0x008fcc00078e0206 */
[----:B------:R-:W3:Y:S01]  /*0110*/  LDG.E R6, desc[UR14][R6.64] ;  /* 0x0000000e06067981 */ /* 0x000ee2000c1e1900 */
[----:B------:R-:W5:Y:S01]  /*0120*/  S2UR UR7, SR_CgaCtaId ;  /* 0x00000000000779c3 */ /* 0x000f620000008800 */
[----:B------:R-:W-:Y:S02]  /*0130*/  UMOV UR4, 0x400 ;  /* 0x0000040000047882 */ /* 0x000fe40000000000 */
[----:B------:R-:W-:Y:S02]  /*0140*/  UIADD3 UR5, UPT, UPT, UR4, 0x80, URZ ;  /* 0x0000008004057890 */ /* 0x000fe4000fffe0ff */
[----:B------:R-:W-:Y:S01]  /*0150*/  UIADD3 UR6, UPT, UPT, UR4, 0x100, URZ ;  /* 0x0000010004067890 */ /* 0x000fe2000fffe0ff */
[----:B------:R-:W-:Y:S01]  /*0160*/  ISETP.NE.AND P0, PT, R11, RZ, PT ;  /* 0x000000ff0b00720c */ /* 0x000fe20003f05270 */
[----:B------:R-:W-:Y:S01]  /*0170*/  BSSY.RECONVERGENT B0, `(.L_x_0) ;  /* 0x00001b3000007945 */ /* 0x000fe20003800200 */
[----:B-----5:R-:W-:Y:S02]  /*0180*/  ULEA UR4, UR7, UR4, 0x18 ;  /* 0x0000000407047291 */ /* 0x020fe4000f8ec0ff */
[----:B------:R-:W-:-:S02]  /*0190*/  ULEA UR5, UR7, UR5, 0x18 ;  /* 0x0000000507057291 */ /* 0x000fc4000f8ec0ff */
[----:B------:R-:W-:Y:S02]  /*01a0*/  ULEA UR6, UR7, UR6, 0x18 ;  /* 0x0000000607067291 */ /* 0x000fe4000f8ec0ff */
[C---:B------:R-:W-:Y:S02]  /*01b0*/  LEA R9, R11.reuse, UR4, 0x2 ;  /* 0x000000040b097c11 */ /* 0x040fe4000f8e10ff */
[C---:B0-----:R-:W-:Y:S02]  /*01c0*/  LEA R3, R11.reuse, UR5, 0x2 ;  /* 0x000000050b037c11 */ /* 0x041fe4000f8e10ff */
[----:B-1----:R-:W-:Y:S01]  /*01d0*/  LEA R5, R11, UR6, 0x2 ;  /* 0x000000060b057c11 */ /* 0x002fe2000f8e10ff */
[----:B----4-:R0:W-:Y:S04]  /*01e0*/  STS [R9], R2 ;  /* 0x0000000209007388 */ /* 0x0101e80000000800 */
[----:B--2---:R0:W-:Y:S04]  /*01f0*/  STS [R3], R4 ;  /* 0x0000000403007388 */ /* 0x0041e80000000800 */
[----:B---3--:R0:W-:Y:S01]  /*0200*/  STS [R5], R6 ;  /* 0x0000000605007388 */ /* 0x0081e20000000800 */
[----:B------:R-:W-:Y:S06]  /*0210*/  BAR.SYNC.DEFER_BLOCKING 0x0 ;  /* 0x0000000000007b1d */ /* 0x000fec0000010000 */
[----:B------:R-:W-:Y:S05]  /*0220*/  @P0 BRA `(.L_x_1) ;  /* 0x00000018009c0947 */ /* 0x000fea0003800000 */
[----:B------:R1:W-:Y:S01]  /*0230*/  STL.64 [R1], RZ ;  /* 0x000000ff01007387 */ /* 0x0003e20000100a00 */
[C---:B------:R-:W-:Y:S01]  /*0240*/  ISETP.GE.U32.AND P0, PT, R8.reuse, 0x4, PT ;  /* 0x000000040800780c */ /* 0x040fe20003f06070 */
[----:B0-----:R-:W-:Y:S02]  /*0250*/  HFMA2 R2, -RZ, RZ, 0, 0 ;  /* 0x00000000ff027431 */ /* 0x001fe400000001ff */
[----:B------:R-:W-:Y:S01]  /*0260*/  IMAD.MOV.U32 R3, RZ, RZ, R1 ;  /* 0x000000ffff037224 */ /* 0x000fe200078e0001 */
[----:B------:R1:W-:Y:S01]  /*0270*/  STL.64 [R1+0x8], RZ ;  /* 0x000008ff01007387 */ /* 0x0003e20000100a00 */
[----:B------:R-:W-:-:S03]  /*0280*/  LOP3.LUT R0, R8, 0x3, RZ, 0xc0, !PT ;  /* 0x0000000308007812 */ /* 0x000fc600078ec0ff */
[----:B------:R1:W-:Y:S04]  /*0290*/  STL.64 [R1+0x10], RZ ;  /* 0x000010ff01007387 */ /* 0x0003e80000100a00 */
[----:B------:R1:W-:Y:S04]  /*02a0*/  STL.64 [R1+0x18], RZ ;  /* 0x000018ff01007387 */ /* 0x0003e80000100a00 */
[----:B------:R1:W-:Y:S01]  /*02b0*/  STL [R1+0x20], RZ ;  /* 0x000020ff01007387 */ /* 0x0003e20000100800 */
[----:B------:R-:W-:Y:S05]  /*02c0*/  @!P0 BRA `(.L_x_2) ;  /* 0x0000001400948947 */ /* 0x000fea0003800000 */
[C---:B------:R-:W-:Y:S01]  /*02d0*/  LOP3.LUT R4, R8.reuse, 0xfffffffc, RZ, 0xc0, !PT ;  /* 0xfffffffc08047812 */ /* 0x040fe200078ec0ff */
[----:B------:R-:W-:Y:S01]  /*02e0*/  UIADD3 UR7, UPT, UPT, UR6, 0x8, URZ ;  /* 0x0000000806077890 */ /* 0x000fe2000fffe0ff */
[----:B------:R-:W-:Y:S01]  /*02f0*/  LOP3.LUT R2, R8, 0x7fc, RZ, 0xc0, !PT ;  /* 0x000007fc08027812 */ /* 0x000fe200078ec0ff */
[----:B------:R-:W-:Y:S02]  /*0300*/  UIADD3 UR8, UPT, UPT, UR4, 0x8, URZ ;  /* 0x0000000804087890 */ /* 0x000fe4000fffe0ff */
[----:B------:R-:W-:Y:S01]  /*0310*/  IMAD.MOV R4, RZ, RZ, -R4 ;  /* 0x000000ffff047224 */ /* 0x000fe200078e0a04 */
[----:B------:R-:W-:-:S04]  /*0320*/  UIADD3 UR9, UPT, UPT, UR5, 0x8, URZ ;  /* 0x0000000805097890 */ /* 0x000fc8000fffe0ff */
[----:B------:R-:W-:-:S13]  /*0330*/  ISETP.GE.AND P0, PT, R4, RZ, PT ;  /* 0x000000ff0400720c */ /* 0x000fda0003f06270 */
[----:B------:R-:W-:Y:S05]  /*0340*/  @P0 BRA `(.L_x_3) ;  /* 0x0000001000a40947 */ /* 0x000fea0003800000 */
[----:B------:R-:W-:Y:S02]  /*0350*/  IADD3 R5, PT, PT, -R4, RZ, RZ ;  /* 0x000000ff04057210 */ /* 0x000fe40007ffe1ff */
[----:B------:R-:W-:Y:S02]  /*0360*/  PLOP3.LUT P0, PT, PT, PT, PT, 0x80, 0x8 ;  /* 0x000000000008781c */ /* 0x000fe40003f0f070 */
[----:B------:R-:W-:-:S13]  /*0370*/  ISETP.GT.AND P1, PT, R5, 0xc, PT ;  /* 0x0000000c0500780c */ /* 0x000fda0003f24270 */
[----:B------:R-:W-:Y:S05]  /*0380*/  @!P1 BRA `(.L_x_4) ;  /* 0x0000000800fc9947 */ /* 0x000fea0003800000 */
[----:B------:R-:W-:-:S13]  /*0390*/  PLOP3.LUT P0, PT, PT, PT, PT, 0x8, 0x80 ;  /* 0x000000000080781c */ /* 0x000fda0003f0e170 */
.L_x_5:
[----:B0-----:R-:W0:Y:S04]  /*03a0*/  LDS.64 R10, [UR7+-0x8] ;  /* 0xfffff807ff0a7984 */ /* 0x001e280008000a00 */
[----:B------:R-:W2:Y:S04]  /*03b0*/  LDS.64 R6, [UR8+-0x8] ;  /* 0xfffff808ff067984 */ /* 0x000ea80008000a00 */
[----:B------:R-:W3:Y:S01]  /*03c0*/  LDS.64 R8, [UR9+-0x8] ;  /* 0xfffff809ff087984 */ /* 0x000ee20008000a00 */
[----:B0-----:R-:W-:-:S05]  /*03d0*/  IMAD R5, R10, 0x4, R3 ;  /* 0x000000040a057824 */ /* 0x001fca00078e0203 */
[----:B------:R-:W2:Y:S04]  /*03e0*/  LDL R13, [R5] ;  /* 0x00000000050d7983 */ /* 0x000ea80000100800 */
[----:B------:R-:W3:Y:S04]  /*03f0*/  LDL R15, [R5+0xc] ;  /* 0x00000c00050f7983 */ /* 0x000ee80000100800 */
[----:B------:R-:W4:Y:S01]  /*0400*/  LDL R10, [R5+0x18] ;  /* 0x00001800050a7983 */ /* 0x000f220000100800 */
[----:B--2---:R-:W-:Y:S01]  /*0410*/  FADD R6, R6, R13 ;  /* 0x0000000d06067221 */ /* 0x004fe20000000000 */
[----:B------:R-:W-:-:S02]  /*0420*/  IMAD R13, R11, 0x4, R3 ;  /* 0x000000040b0d7824 */ /* 0x000fc400078e0203 */
[----:B---3--:R-:W-:Y:S02]  /*0430*/  FADD R8, R8, R15 ;  /* 0x0000000f08087221 */ /* 0x008fe40000000000 */
[----:B------:R-:W-:Y:S01]  /*0440*/  STL [R5], R6 ;  /* 0x0000000605007387 */ /* 0x000fe20000100800 */
[----:B----4-:R-:W-:-:S03]  /*0450*/  IADD3 R12, PT, PT, R10, 0x1, RZ ;  /* 0x000000010a0c7810 */ /* 0x010fc60007ffe0ff */
[----:B------:R-:W-:Y:S04]  /*0460*/  STL [R5+0xc], R8 ;  /* 0x00000c0805007387 */ /* 0x000fe80000100800 */
[----:B------:R-:W-:Y:S04]  /*0470*/  STL [R5+0x18], R12 ;  /* 0x0000180c05007387 */ /* 0x000fe80000100800 */
[----:B------:R-:W2:Y:S04]  /*0480*/  LDL R16, [R13] ;  /* 0x000000000d107983 */ /* 0x000ea80000100800 */
[----:B------:R-:W3:Y:S04]  /*0490*/  LDL R18, [R13+0xc] ;  /* 0x00000c000d127983 */ /* 0x000ee80000100800 */
[----:B------:R-:W4:Y:S04]  /*04a0*/  LDL R15, [R13+0x18] ;  /* 0x000018000d0f7983 */ /* 0x000f280000100800 */
[----:B------:R-:W0:Y:S01]  /*04b0*/  LDS.64 R10, [UR7] ;  /* 0x00000007ff0a7984 */ /* 0x000e220008000a00 */
[----:B--2---:R-:W-:-:S03]  /*04c0*/  FADD R16, R16, R7 ;  /* 0x0000000710107221 */ /* 0x004fc60000000000 */
[----:B------:R-:W2:Y:S01]  /*04d0*/  LDS.64 R6, [UR8] ;  /* 0x00000008ff067984 */ /* 0x000ea20008000a00 */
[----:B---3--:R-:W-:-:S03]  /*04e0*/  FADD R18, R18, R9 ;  /* 0x0000000912127221 */ /* 0x008fc60000000000 */
[----:B------:R-:W-:Y:S01]  /*04f0*/  STL [R13], R16 ;  /* 0x000000100d007387 */ /* 0x000fe20000100800 */
[----:B----4-:R-:W-:Y:S01]  /*0500*/  IADD3 R20, PT, PT, R15, 0x1, RZ ;  /* 0x000000010f147810 */ /* 0x010fe20007ffe0ff */
[----:B0-----:R-:W-:Y:S02]  /*0510*/  IMAD R15, R10, 0x4, R3 ;  /* 0x000000040a0f7824 */ /* 0x001fe400078e0203 */
[----:B------:R-:W-:Y:S04]  /*0520*/  STL [R13+0xc], R18 ;  /* 0x00000c120d007387 */ /* 0x000fe80000100800 */
[----:B------:R-:W-:Y:S04]  /*0530*/  STL [R13+0x18], R20 ;  /* 0x000018140d007387 */ /* 0x000fe80000100800 */
[----:B------:R-:W2:Y:S04]  /*0540*/  LDL R5, [R15] ;  /* 0x000000000f057983 */ /* 0x000ea80000100800 */
[----:B------:R-:W3:Y:S04]  /*0550*/  LDL R17, [R15+0xc] ;  /* 0x00000c000f117983 */ /* 0x000ee80000100800 */
[----:B------:R-:W4:Y:S04]  /*0560*/  LDL R10, [R15+0x18] ;  /* 0x000018000f0a7983 */ /* 0x000f280000100800 */
[----:B------:R-:W3:Y:S01]  /*0570*/  LDS.64 R8, [UR9] ;  /* 0x00000009ff087984 */ /* 0x000ee20008000a00 */
        /* <DEDUP_REMOVED lines=10> */
[----:B------:R-:W0:Y:S01]  /*0620*/  LDS.64 R10, [UR7+0x8] ;  /* 0x00000807ff0a7984 */ /* 0x000e220008000a00 */
[----:B--2---:R-:W-:-:S03]  /*0630*/  FADD R16, R16, R7 ;  /* 0x0000000710107221 */ /* 0x004fc60000000000 */
[----:B------:R-:W2:Y:S01]  /*0640*/  LDS.64 R6, [UR8+0x8] ;  /* 0x00000808ff067984 */ /* 0x000ea20008000a00 */
        /* <DEDUP_REMOVED lines=9> */
[----:B------:R-:W3:Y:S01]  /*06e0*/  LDS.64 R8, [UR9+0x8] ;  /* 0x00000809ff087984 */ /* 0x000ee20008000a00 */
        /* <DEDUP_REMOVED lines=102> */
[----:B------:R-:W0:Y:S02]  /*0d50*/  LDS.64 R10, [UR7+0x30] ;  /* 0x00003007ff0a7984 */ /* 0x000e240008000a00 */
[----:B0-----:R-:W-:-:S02]  /*0d60*/  IMAD R10, R10, 0x4, R3 ;  /* 0x000000040a0a7824 */ /* 0x001fc400078e0203 */
[----:B--2---:R-:W-:Y:S02]  /*0d70*/  FADD R16, R16, R7 ;  /* 0x0000000710107221 */ /* 0x004fe40000000000 */
[----:B------:R-:W-:Y:S01]  /*0d80*/  LDS.64 R6, [UR9+0x30] ;  /* 0x00003009ff067984 */ /* 0x000fe20008000a00 */
[----:B---3--:R-:W-:-:S03]  /*0d90*/  FADD R18, R18, R9 ;  /* 0x0000000912127221 */ /* 0x008fc60000000000 */
[----:B------:R-:W-:Y:S01]  /*0da0*/  STL [R13], R16 ;  /* 0x000000100d007387 */ /* 0x000fe20000100800 */
[----:B----4-:R-:W-:-:S03]  /*0db0*/  IADD3 R20, PT, PT, R15, 0x1, RZ ;  /* 0x000000010f147810 */ /* 0x010fc60007ffe0ff */
[----:B------:R-:W-:Y:S04]  /*0dc0*/  STL [R13+0xc], R18 ;  /* 0x00000c120d007387 */ /* 0x000fe80000100800 */
[----:B------:R-:W-:Y:S04]  /*0dd0*/  STL [R13+0x18], R20 ;  /* 0x000018140d007387 */ /* 0x000fe80000100800 */
[----:B------:R-:W2:Y:S04]  /*0de0*/  LDL R5, [R10] ;  /* 0x000000000a057983 */ /* 0x000ea80000100800 */
[----:B------:R-:W3:Y:S04]  /*0df0*/  LDL R15, [R10+0xc] ;  /* 0x00000c000a0f7983 */ /* 0x000ee80000100800 */
[----:B------:R-:W4:Y:S01]  /*0e00*/  LDL R12, [R10+0x18] ;  /* 0x000018000a0c7983 */ /* 0x000f220000100800 */
[----:B------:R-:W-:-:S03]  /*0e10*/  IMAD R11, R11, 0x4, R3 ;  /* 0x000000040b0b7824 */ /* 0x000fc600078e0203 */
[----:B------:R-:W2:Y:S02]  /*0e20*/  LDS.64 R8, [UR8+0x30] ;  /* 0x00003008ff087984 */ /* 0x000ea40008000a00 */
[----:B--2---:R-:W-:Y:S01]  /*0e30*/  FADD R5, R8, R5 ;  /* 0x0000000508057221 */ /* 0x004fe20000000000 */
[----:B---3--:R-:W-:-:S04]  /*0e40*/  FADD R15, R6, R15 ;  /* 0x0000000f060f7221 */ /* 0x008fc80000000000 */
[----:B------:R0:W-:Y:S01]  /*0e50*/  STL [R10], R5 ;  /* 0x000000050a007387 */ /* 0x0001e20000100800 */
[----:B----4-:R-:W-:-:S03]  /*0e60*/  IADD3 R17, PT, PT, R12, 0x1, RZ ;  /* 0x000000010c117810 */ /* 0x010fc60007ffe0ff */
[----:B------:R0:W-:Y:S04]  /*0e70*/  STL [R10+0xc], R15 ;  /* 0x00000c0f0a007387 */ /* 0x0001e80000100800 */
[----:B------:R0:W-:Y:S04]  /*0e80*/  STL [R10+0x18], R17 ;  /* 0x000018110a007387 */ /* 0x0001e80000100800 */
[----:B------:R-:W2:Y:S04]  /*0e90*/  LDL R6, [R11] ;  /* 0x000000000b067983 */ /* 0x000ea80000100800 */
[----:B------:R-:W3:Y:S04]  /*0ea0*/  LDL R8, [R11+0xc] ;  /* 0x00000c000b087983 */ /* 0x000ee80000100800 */
[----:B------:R-:W4:Y:S01]  /*0eb0*/  LDL R12, [R11+0x18] ;  /* 0x000018000b0c7983 */ /* 0x000f220000100800 */
[----:B------:R-:W-:Y:S01]  /*0ec0*/  VIADD R4, R4, 0x10 ;  /* 0x0000001004047836 */ /* 0x000fe20000000000 */
[----:B------:R-:W-:-:S02]  /*0ed0*/  UIADD3 UR7, UPT, UPT, UR7, 0x40, URZ ;  /* 0x0000004007077890 */ /* 0x000fc4000fffe0ff */
[----:B------:R-:W-:Y:S02]  /*0ee0*/  UIADD3 UR8, UPT, UPT, UR8, 0x40, URZ ;  /* 0x0000004008087890 */ /* 0x000fe4000fffe0ff */
[----:B------:R-:W-:Y:S01]  /*0ef0*/  ISETP.GE.AND P1, PT, R4, -0xc, PT ;  /* 0xfffffff40400780c */ /* 0x000fe20003f26270 */
[----:B------:R-:W-:Y:S01]  /*0f00*/  UIADD3 UR9, UPT, UPT, UR9, 0x40, URZ ;  /* 0x0000004009097890 */ /* 0x000fe2000fffe0ff */
[----:B--2---:R-:W-:Y:S01]  /*0f10*/  FADD R6, R6, R9 ;  /* 0x0000000906067221 */ /* 0x004fe20000000000 */
[----:B---3--:R-:W-:-:S04]  /*0f20*/  FADD R8, R8, R7 ;  /* 0x0000000708087221 */ /* 0x008fc80000000000 */
[----:B------:R0:W-:Y:S01]  /*0f30*/  STL [R11], R6 ;  /* 0x000000060b007387 */ /* 0x0001e20000100800 */
[----:B----4-:R-:W-:-:S03]  /*0f40*/  IADD3 R12, PT, PT, R12, 0x1, RZ ;  /* 0x000000010c0c7810 */ /* 0x010fc60007ffe0ff */
[----:B------:R0:W-:Y:S04]  /*0f50*/  STL [R11+0xc], R8 ;  /* 0x00000c080b007387 */ /* 0x0001e80000100800 */
[----:B------:R0:W-:Y:S01]  /*0f60*/  STL [R11+0x18], R12 ;  /* 0x0000180c0b007387 */ /* 0x0001e20000100800 */
[----:B------:R-:W-:Y:S05]  /*0f70*/  @!P1 BRA `(.L_x_5) ;  /* 0xfffffff400089947 */ /* 0x000fea000383ffff */
.L_x_4:
[----:B0-----:R-:W-:-:S04]  /*0f80*/  IADD3 R5, PT, PT, -R4, RZ, RZ ;  /* 0x000000ff04057210 */ /* 0x001fc80007ffe1ff */
[----:B------:R-:W-:-:S13]  /*0f90*/  ISETP.GT.AND P1, PT, R5, 0x4, PT ;  /* 0x000000040500780c */ /* 0x000fda0003f24270 */
[----:B------:R-:W-:Y:S05]  /*0fa0*/  @!P1 BRA `(.L_x_6) ;  /* 0x0000000400849947 */ /* 0x000fea0003800000 */
[----:B------:R-:W0:Y:S04]  /*0fb0*/  LDS.64 R10, [UR7+-0x8] ;  /* 0xfffff807ff0a7984 */ /* 0x000e280008000a00 */
        /* <DEDUP_REMOVED lines=85> */
[----:B------:R-:W-:Y:S01]  /*1510*/  PLOP3.LUT P0, PT, PT, PT, PT, 0x8, 0x80 ;  /* 0x000000000080781c */ /* 0x000fe20003f0e170 */
[----:B------:R-:W-:Y:S01]  /*1520*/  VIADD R4, R4, 0x8 ;  /* 0x0000000804047836 */ /* 0x000fe20000000000 */
[----:B------:R-:W-:-:S02]  /*1530*/  UIADD3 UR7, UPT, UPT, UR7, 0x20, URZ ;  /* 0x0000002007077890 */ /* 0x000fc4000fffe0ff */
[----:B------:R-:W-:Y:S02]  /*1540*/  UIADD3 UR8, UPT, UPT, UR8, 0x20, URZ ;  /* 0x0000002008087890 */ /* 0x000fe4000fffe0ff */
[----:B------:R-:W-:Y:S01]  /*1550*/  UIADD3 UR9, UPT, UPT, UR9, 0x20, URZ ;  /* 0x0000002009097890 */ /* 0x000fe2000fffe0ff */
[----:B--2---:R-:W-:Y:S01]  /*1560*/  FADD R6, R6, R9 ;  /* 0x0000000906067221 */ /* 0x004fe20000000000 */
[----:B---3--:R-:W-:-:S04]  /*1570*/  FADD R8, R8, R7 ;  /* 0x0000000708087221 */ /* 0x008fc80000000000 */
[----:B------:R0:W-:Y:S01]  /*1580*/  STL [R11], R6 ;  /* 0x000000060b007387 */ /* 0x0001e20000100800 */
[----:B----4-:R-:W-:-:S03]  /*1590*/  IADD3 R12, PT, PT, R12, 0x1, RZ ;  /* 0x000000010c0c7810 */ /* 0x010fc60007ffe0ff */
[----:B------:R0:W-:Y:S04]  /*15a0*/  STL [R11+0xc], R8 ;  /* 0x00000c080b007387 */ /* 0x0001e80000100800 */
[----:B------:R0:W-:Y:S02]  /*15b0*/  STL [R11+0x18], R12 ;  /* 0x0000180c0b007387 */ /* 0x0001e40000100800 */
.L_x_6:
[----:B------:R-:W-:-:S13]  /*15c0*/  ISETP.NE.OR P0, PT, R4, RZ, P0 ;  /* 0x000000ff0400720c */ /* 0x000fda0000705670 */
[----:B------:R-:W-:Y:S05]  /*15d0*/  @!P0 BRA `(.L_x_2) ;  /* 0x0000000000d08947 */ /* 0x000fea0003800000 */
.L_x_3:
[----:B0-2---:R-:W0:Y:S04]  /*15e0*/  LDS.64 R10, [UR7+-0x8] ;  /* 0xfffff807ff0a7984 */ /* 0x005e280008000a00 */
[----:B------:R-:W2:Y:S04]  /*15f0*/  LDS.64 R6, [UR8+-0x8] ;  /* 0xfffff808ff067984 */ /* 0x000ea80008000a00 */
[----:B------:R-:W3:Y:S01]  /*1600*/  LDS.64 R8, [UR9+-0x8] ;  /* 0xfffff809ff087984 */ /* 0x000ee20008000a00 */
[----:B0-----:R-:W-:-:S05]  /*1610*/  LEA R5, R10, R3, 0x2 ;  /* 0x000000030a057211 */ /* 0x001fca00078e10ff */
[----:B------:R-:W2:Y:S04]  /*1620*/  LDL R13, [R5] ;  /* 0x00000000050d7983 */ /* 0x000ea80000100800 */
[----:B------:R-:W3:Y:S04]  /*1630*/  LDL R15, [R5+0xc] ;  /* 0x00000c00050f7983 */ /* 0x000ee80000100800 */
[----:B------:R-:W4:Y:S01]  /*1640*/  LDL R10, [R5+0x18] ;  /* 0x00001800050a7983 */ /* 0x000f220000100800 */
[----:B--2---:R-:W-:Y:S01]  /*1650*/  FADD R6, R6, R13 ;  /* 0x0000000d06067221 */ /* 0x004fe20000000000 */
[----:B------:R-:W-:Y:S01]  /*1660*/  LEA R13, R11, R3, 0x2 ;  /* 0x000000030b0d7211 */ /* 0x000fe200078e10ff */
[----:B---3--:R-:W-:-:S03]  /*1670*/  FADD R8, R8, R15 ;  /* 0x0000000f08087221 */ /* 0x008fc60000000000 */
[----:B------:R-:W-:Y:S01]  /*1680*/  STL [R5], R6 ;  /* 0x0000000605007387 */ /* 0x000fe20000100800 */
[----:B----4-:R-:W-:-:S03]  /*1690*/  VIADD R12, R10, 0x1 ;  /* 0x000000010a0c7836 */ /* 0x010fc60000000000 */
[----:B------:R-:W-:Y:S04]  /*16a0*/  STL [R5+0xc], R8 ;  /* 0x00000c0805007387 */ /* 0x000fe80000100800 */
[----:B------:R-:W-:Y:S04]  /*16b0*/  STL [R5+0x18], R12 ;  /* 0x0000180c05007387 */ /* 0x000fe80000100800 */
[----:B------:R-:W2:Y:S04]  /*16c0*/  LDL R16, [R13] ;  /* 0x000000000d107983 */ /* 0x000ea80000100800 */
[----:B------:R-:W3:Y:S04]  /*16d0*/  LDL R18, [R13+0xc] ;  /* 0x00000c000d127983 */ /* 0x000ee80000100800 */
[----:B------:R-:W4:Y:S04]  /*16e0*/  LDL R15, [R13+0x18] ;  /* 0x000018000d0f7983 */ /* 0x000f280000100800 */
[----:B------:R-:W0:Y:S02]  /*16f0*/  LDS.64 R10, [UR7] ;  /* 0x00000007ff0a7984 */ /* 0x000e240008000a00 */
[----:B0-----:R-:W-:-:S02]  /*1700*/  IMAD R10, R10, 0x4, R3 ;  /* 0x000000040a0a7824 */ /* 0x001fc400078e0203 */
[----:B--2---:R-:W-:Y:S02]  /*1710*/  FADD R16, R16, R7 ;  /* 0x0000000710107221 */ /* 0x004fe40000000000 */
[----:B------:R-:W-:Y:S01]  /*1720*/  LDS.64 R6, [UR9] ;  /* 0x00000009ff067984 */ /* 0x000fe20008000a00 */
        /* <DEDUP_REMOVED lines=8> */
[----:B------:R-:W-:-:S03]  /*17b0*/  LEA R11, R11, R3, 0x2 ;  /* 0x000000030b0b7211 */ /* 0x000fc600078e10ff */
[----:B------:R-:W2:Y:S02]  /*17c0*/  LDS.64 R8, [UR8] ;  /* 0x00000008ff087984 */ /* 0x000ea40008000a00 */
[----:B--2---:R-:W-:Y:S01]  /*17d0*/  FADD R5, R8, R5 ;  /* 0x0000000508057221 */ /* 0x004fe20000000000 */
[----:B---3--:R-:W-:-:S04]  /*17e0*/  FADD R15, R6, R15 ;  /* 0x0000000f060f7221 */ /* 0x008fc80000000000 */
[----:B------:R2:W-:Y:S01]  /*17f0*/  STL [R10], R5 ;  /* 0x000000050a007387 */ /* 0x0005e20000100800 */
[----:B----4-:R-:W-:-:S03]  /*1800*/  IADD3 R17, PT, PT, R12, 0x1, RZ ;  /* 0x000000010c117810 */ /* 0x010fc60007ffe0ff */
[----:B------:R2:W-:Y:S04]  /*1810*/  STL [R10+0xc], R15 ;  /* 0x00000c0f0a007387 */ /* 0x0005e80000100800 */
[----:B------:R2:W-:Y:S04]  /*1820*/  STL [R10+0x18], R17 ;  /* 0x000018110a007387 */ /* 0x0005e80000100800 */
[----:B------:R-:W3:Y:S04]  /*1830*/  LDL R6, [R11] ;  /* 0x000000000b067983 */ /* 0x000ee80000100800 */
[----:B------:R-:W4:Y:S04]  /*1840*/  LDL R8, [R11+0xc] ;  /* 0x00000c000b087983 */ /* 0x000f280000100800 */
[----:B------:R-:W5:Y:S01]  /*1850*/  LDL R12, [R11+0x18] ;  /* 0x000018000b0c7983 */ /* 0x000f620000100800 */
[----:B------:R-:W-:Y:S01]  /*1860*/  IADD3 R4, PT, PT, R4, 0x4, RZ ;  /* 0x0000000404047810 */ /* 0x000fe20007ffe0ff */
[----:B------:R-:W-:-:S02]  /*1870*/  UIADD3 UR7, UPT, UPT, UR7, 0x10, URZ ;  /* 0x0000001007077890 */ /* 0x000fc4000fffe0ff */
[----:B------:R-:W-:Y:S01]  /*1880*/  UIADD3 UR8, UPT, UPT, UR8, 0x10, URZ ;  /* 0x0000001008087890 */ /* 0x000fe2000fffe0ff */
[----:B------:R-:W-:Y:S01]  /*1890*/  ISETP.NE.AND P0, PT, R4, RZ, PT ;  /* 0x000000ff0400720c */ /* 0x000fe20003f05270 */
[----:B------:R-:W-:Y:S01]  /*18a0*/  UIADD3 UR9, UPT, UPT, UR9, 0x10, URZ ;  /* 0x0000001009097890 */ /* 0x000fe2000fffe0ff */
[----:B---3--:R-:W-:Y:S01]  /*18b0*/  FADD R6, R6, R9 ;  /* 0x0000000906067221 */ /* 0x008fe20000000000 */
[----:B----4-:R-:W-:-:S04]  /*18c0*/  FADD R8, R8, R7 ;  /* 0x0000000708087221 */ /* 0x010fc80000000000 */
[----:B------:R2:W-:Y:S01]  /*18d0*/  STL [R11], R6 ;  /* 0x000000060b007387 */ /* 0x0005e20000100800 */
[----:B-----5:R-:W-:-:S03]  /*18e0*/  VIADD R12, R12, 0x1 ;  /* 0x000000010c0c7836 */ /* 0x020fc60000000000 */
[----:B------:R2:W-:Y:S04]  /*18f0*/  STL [R11+0xc], R8 ;  /* 0x00000c080b007387 */ /* 0x0005e80000100800 */
[----:B------:R2:W-:Y:S01]  /*1900*/  STL [R11+0x18], R12 ;  /* 0x0000180c0b007387 */ /* 0x0005e20000100800 */
[----:B------:R-:W-:Y:S05]  /*1910*/  @P0 BRA `(.L_x_3) ;  /* 0xfffffffc00300947 */ /* 0x000fea000383ffff */
.L_x_2:
[----:B------:R-:W-:-:S13]  /*1920*/  ISETP.NE.AND P0, PT, R0, RZ, PT ;  /* 0x000000ff0000720c */ /* 0x000fda0003f05270 */
[----:B------:R-:W-:Y:S05]  /*1930*/  @!P0 BRA `(.L_x_7) ;  /* 0x00000000005c8947 */ /* 0x000fea0003800000 */
[----:B0-2---:R-:W-:Y:S02]  /*1940*/  IADD3 R5, PT, PT, -R0, RZ, RZ ;  /* 0x000000ff00057210 */ /* 0x005fe40007ffe1ff */
[C---:B------:R-:W-:Y:S02]  /*1950*/  LEA R0, R2.reuse, UR5, 0x2 ;  /* 0x0000000502007c11 */ /* 0x040fe4000f8e10ff */
[C---:B------:R-:W-:Y:S02]  /*1960*/  LEA R4, R2.reuse, UR4, 0x2 ;  /* 0x0000000402047c11 */ /* 0x040fe4000f8e10ff */
[----:B------:R-:W-:-:S07]  /*1970*/  LEA R2, R2, UR6, 0x2 ;  /* 0x0000000602027c11 */ /* 0x000fce000f8e10ff */
.L_x_8:
[----:B---3--:R-:W0:Y:S04]  /*1980*/  LDS R6, [R2] ;  /* 0x0000000002067984 */ /* 0x008e280000000800 */
[----:B------:R-:W-:Y:S01]  /*1990*/  LDS R8, [R0] ;  /* 0x0000000000087984 */ /* 0x000fe20000000800 */
[----:B0-----:R-:W-:-:S03]  /*19a0*/  IMAD R7, R6, 0x4, R3 ;  /* 0x0000000406077824 */ /* 0x001fc600078e0203 */
[----:B------:R0:W2:Y:S04]  /*19b0*/  LDS R6, [R4] ;  /* 0x0000000004067984 */ /* 0x0000a80000000800 */
[----:B------:R-:W2:Y:S04]  /*19c0*/  LDL R9, [R7] ;  /* 0x0000000007097983 */ /* 0x000ea80000100800 */
[----:B------:R-:W3:Y:S04]  /*19d0*/  LDL R11, [R7+0xc] ;  /* 0x00000c00070b7983 */ /* 0x000ee80000100800 */
[----:B------:R-:W4:Y:S01]  /*19e0*/  LDL R10, [R7+0x18] ;  /* 0x00001800070a7983 */ /* 0x000f220000100800 */
[----:B------:R-:W-:Y:S01]  /*19f0*/  IADD3 R5, PT, PT, R5, 0x1, RZ ;  /* 0x0000000105057810 */ /* 0x000fe20007ffe0ff */
[----:B------:R-:W-:Y:S01]  /*1a00*/  VIADD R2, R2, 0x4 ;  /* 0x0000000402027836 */ /* 0x000fe20000000000 */
[----:B0-----:R-:W-:-:S02]  /*1a10*/  IADD3 R4, PT, PT, R4, 0x4, RZ ;  /* 0x0000000404047810 */ /* 0x001fc40007ffe0ff */
[----:B------:R-:W-:Y:S02]  /*1a20*/  ISETP.NE.AND P0, PT, R5, RZ, PT ;  /* 0x000000ff0500720c */ /* 0x000fe40003f05270 */
[----:B------:R-:W-:Y:S01]  /*1a30*/  IADD3 R0, PT, PT, R0, 0x4, RZ ;  /* 0x0000000400007810 */ /* 0x000fe20007ffe0ff */
[----:B--2---:R-:W-:Y:S01]  /*1a40*/  FADD R6, R6, R9 ;  /* 0x0000000906067221 */ /* 0x004fe20000000000 */
[----:B---3--:R-:W-:-:S04]  /*1a50*/  FADD R8, R8, R11 ;  /* 0x0000000b08087221 */ /* 0x008fc80000000000 */
[----:B------:R3:W-:Y:S01]  /*1a60*/  STL [R7], R6 ;  /* 0x0000000607007387 */ /* 0x0007e20000100800 */
[----:B----4-:R-:W-:-:S03]  /*1a70*/  IADD3 R10, PT, PT, R10, 0x1, RZ ;  /* 0x000000010a0a7810 */ /* 0x010fc60007ffe0ff */
[----:B------:R3:W-:Y:S04]  /*1a80*/  STL [R7+0xc], R8 ;  /* 0x00000c0807007387 */ /* 0x0007e80000100800 */
[----:B------:R3:W-:Y:S01]  /*1a90*/  STL [R7+0x18], R10 ;  /* 0x0000180a07007387 */ /* 0x0007e20000100800 */
[----:B------:R-:W-:Y:S05]  /*1aa0*/  @P0 BRA `(.L_x_8) ;  /* 0xfffffffc00b40947 */ /* 0x000fea000383ffff */
.L_x_7:
[----:B------:R-:W4:Y:S01]  /*1ab0*/  LDL.64 R22, [R1] ;  /* 0x0000000001167983 */ /* 0x000f220000100a00 */
[----:B------:R-:W5:Y:S03]  /*1ac0*/  LDCU.64 UR12, c[0x0][0x398] ;  /* 0x00007300ff0c77ac */ /* 0x000f660008000a00 */
[----:B0-2---:R-:W2:Y:S01]  /*1ad0*/  LDL.64 R12, [R1+0x8] ;  /* 0x00000800010c7983 */ /* 0x005ea20000100a00 */
[----:B------:R-:W0:Y:S03]  /*1ae0*/  LDCU.128 UR16, c[0x0][0x3a0] ;  /* 0x00007400ff1077ac */ /* 0x000e260008000c00 */
[----:B---3--:R-:W3:Y:S04]  /*1af0*/  LDL.64 R6, [R1+0x18] ;  /* 0x0000180001067983 */ /* 0x008ee80000100a00 */
[----:B------:R-:W3:Y:S04]  /*1b00*/  LDL.64 R10, [R1+0x10] ;  /* 0x00001000010a7983 */ /* 0x000ee80000100a00 */
[----:B------:R-:W3:Y:S01]  /*1b10*/  LDL R0, [R1+0x20] ;  /* 0x0000200001007983 */ /* 0x000ee20000100800 */
[----:B------:R-:W4:Y:S01]  /*1b20*/  LDC.64 R2, c[0x0][0x398] ;  /* 0x0000e600ff027b82 */ /* 0x000f220000000a00 */
[----:B-----5:R-:W-:-:S02]  /*1b30*/  UIADD3 UR7, UP0, UPT, UR12, 0x4, URZ ;  /* 0x000000040c077890 */ /* 0x020fc4000ff1e0ff */
[----:B0-----:R-:W-:-:S05]  /*1b40*/  UIADD3 UR9, UP1, UPT, UR16, 0x4, URZ ;  /* 0x0000000410097890 */ /* 0x001fca000ff3e0ff */
[----:B------:R-:W2:Y:S01]  /*1b50*/  LDC.64 R4, c[0x0][0x3a0] ;  /* 0x0000e800ff047b82 */ /* 0x000ea20000000a00 */
[----:B------:R-:W-:Y:S02]  /*1b60*/  UIADD3 UR11, UP2, UPT, UR18, 0x4, URZ ;  /* 0x00000004120b7890 */ /* 0x000fe4000ff5e0ff */
[----:B------:R-:W-:Y:S02]  /*1b70*/  UIADD3.X UR8, UPT, UPT, URZ, UR13, URZ, UP0, !UPT ;  /* 0x0000000dff087290 */ /* 0x000fe400087fe4ff */
[----:B------:R-:W-:Y:S02]  /*1b80*/  UIADD3.X UR10, UPT, UPT, URZ, UR17, URZ, UP1, !UPT ;  /* 0x00000011ff0a7290 */ /* 0x000fe40008ffe4ff */
[----:B------:R-:W-:Y:S01]  /*1b90*/  UIADD3.X UR12, UPT, UPT, URZ, UR19, URZ, UP2, !UPT ;  /* 0x00000013ff0c7290 */ /* 0x000fe200097fe4ff */
[----:B------:R-:W3:Y:S01]  /*1ba0*/  LDC.64 R8, c[0x0][0x3a8] ;  /* 0x0000ea00ff087b82 */ /* 0x000ee20000000a00 */
[----:B------:R-:W-:Y:S01]  /*1bb0*/  IMAD.U32 R16, RZ, RZ, UR7 ;  /* 0x00000007ff107e24 */ /* 0x000fe2000f8e00ff */
[----:B------:R-:W-:Y:S01]  /*1bc0*/  MOV R17, UR8 ;  /* 0x0000000800117c02 */ /* 0x000fe20008000f00 */
[----:B------:R-:W-:Y:S01]  /*1bd0*/  IMAD.U32 R20, RZ, RZ, UR11 ;  /* 0x0000000bff147e24 */ /* 0x000fe2000f8e00ff */
[----:B------:R-:W-:-:S02]  /*1be0*/  MOV R18, UR9 ;  /* 0x0000000900127c02 */ /* 0x000fc40008000f00 */
[----:B------:R-:W-:Y:S02]  /*1bf0*/  MOV R19, UR10 ;  /* 0x0000000a00137c02 */ /* 0x000fe40008000f00 */
[----:B------:R-:W-:Y:S01]  /*1c00*/  MOV R21, UR12 ;  /* 0x0000000c00157c02 */ /* 0x000fe20008000f00 */
[----:B----4-:R4:W-:Y:S04]  /*1c10*/  REDG.E.ADD.F32.FTZ.RN.STRONG.GPU desc[UR14][R2.64], R22 ;  /* 0x00000016020079a6 */ /* 0x0109e8000c12f30e */
[----:B--2---:R4:W-:Y:S04]  /*1c20*/  REDG.E.ADD.F32.FTZ.RN.STRONG.GPU desc[UR14][R4.64], R13 ;  /* 0x0000000d040079a6 */ /* 0x0049e8000c12f30e */
[----:B---3--:R4:W-:Y:S04]  /*1c30*/  REDG.E.ADD.STRONG.GPU desc[UR14][R8.64], R6 ;  /* 0x000000060800798e */ /* 0x0089e8000c12e10e */
[----:B------:R4:W-:Y:S04]  /*1c40*/  REDG.E.ADD.F32.FTZ.RN.STRONG.GPU desc[UR14][R16.64], R23 ;  /* 0x00000017100079a6 */ /* 0x0009e8000c12f30e */
[----:B------:R4:W-:Y:S04]  /*1c50*/  REDG.E.ADD.F32.FTZ.RN.STRONG.GPU desc[UR14][R18.64], R10 ;  /* 0x0000000a120079a6 */ /* 0x0009e8000c12f30e */
[----:B------:R4:W-:Y:S04]  /*1c60*/  REDG.E.ADD.STRONG.GPU desc[UR14][R20.64], R7 ;  /* 0x000000071400798e */ /* 0x0009e8000c12e10e */
[----:B------:R4:W-:Y:S04]  /*1c70*/  REDG.E.ADD.F32.FTZ.RN.STRONG.GPU desc[UR14][R16.64+0x4], R12 ;  /* 0x0000040c100079a6 */ /* 0x0009e8000c12f30e */
[----:B------:R4:W-:Y:S04]  /*1c80*/  REDG.E.ADD.F32.FTZ.RN.STRONG.GPU desc[UR14][R18.64+0x4], R11 ;  /* 0x0000040b120079a6 */ /* 0x0009e8000c12f30e */
[----:B------:R4:W-:Y:S02]  /*1c90*/  REDG.E.ADD.STRONG.GPU desc[UR14][R20.64+0x4], R0 ;  /* 0x000004001400798e */ /* 0x0009e4000c12e10e */
.L_x_1:
[----:B------:R-:W-:Y:S05]  /*1ca0*/  BSYNC.RECONVERGENT B0 ;  /* 0x0000000000007941 */ /* 0x000fea0003800200 */
.L_x_0:
[----:B------:R-:W-:Y:S01]  /*1cb0*/  BAR.SYNC.DEFER_BLOCKING 0x0 ;  /* 0x0000000000007b1d */ /* 0x000fe20000010000 */
[----:B------:R-:W-:-:S13]  /*1cc0*/  ISETP.GT.AND P0, PT, R14, 0x2, PT ;  /* 0x000000020e00780c */ /* 0x000fda0003f04270 */
[----:B------:R-:W-:Y:S05]  /*1cd0*/  @P0 EXIT ;  /* 0x000000000000094d */ /* 0x000fea0003800000 */
[----:B0---4-:R-:W0:Y:S08]  /*1ce0*/  LDC.64 R4, c[0x0][0x3a8] ;  /* 0x0000ea00ff047b82 */ /* 0x011e300000000a00 */
[----:B------:R-:W2:Y:S01]  /*1cf0*/  LDC.64 R6, c[0x0][0x398] ;  /* 0x0000e600ff067b82 */ /* 0x000ea20000000a00 */
[----:B0-----:R-:W-:-:S05]  /*1d00*/  IMAD.WIDE R4, R14, 0x4, R4 ;  /* 0x000000040e047825 */ /* 0x001fca00078e0204 */
[----:B------:R-:W3:Y:S01]  /*1d10*/  LDG.E R2, desc[UR14][R4.64] ;  /* 0x0000000e04027981 */ /* 0x000ee2000c1e1900 */
[----:B--2---:R-:W-:-:S05]  /*1d20*/  IMAD.WIDE R6, R14, 0x4, R6 ;  /* 0x000000040e067825 */ /* 0x004fca00078e0206 */
[----:B------:R-:W2:Y:S01]  /*1d30*/  LDG.E R0, desc[UR14][R6.64] ;  /* 0x0000000e06007981 */ /* 0x000ea2000c1e1900 */
[----:B------:R-:W-:Y:S01]  /*1d40*/  BSSY.RECONVERGENT B0, `(.L_x_9) ;  /* 0x000000d000007945 */ /* 0x000fe20003800200 */
[----:B---3--:R-:W-:-:S04]  /*1d50*/  I2FP.F32.S32 R3, R2 ;  /* 0x0000000200037245 */ /* 0x008fc80000201400 */
[----:B------:R-:W0:Y:S08]  /*1d60*/  MUFU.RCP R2, R3 ;  /* 0x0000000300027308 */ /* 0x000e300000001000 */
[----:B--2---:R-:W2:Y:S01]  /*1d70*/  FCHK P0, R0, R3 ;  /* 0x0000000300007302 */ /* 0x004ea20000000000 */
[----:B0-----:R-:W-:-:S04]  /*1d80*/  FFMA R9, -R3, R2, 1 ;  /* 0x3f80000003097423 */ /* 0x001fc80000000102 */
[----:B------:R-:W-:-:S04]  /*1d90*/  FFMA R9, R2, R9, R2 ;  /* 0x0000000902097223 */ /* 0x000fc80000000002 */
[----:B------:R-:W-:-:S04]  /*1da0*/  FFMA R2, R0, R9, RZ ;  /* 0x0000000900027223 */ /* 0x000fc800000000ff */
[----:B------:R-:W-:-:S04]  /*1db0*/  FFMA R8, -R3, R2, R0 ;  /* 0x0000000203087223 */ /* 0x000fc80000000100 */
[----:B------:R-:W-:Y:S01]  /*1dc0*/  FFMA R9, R9, R8, R2 ;  /* 0x0000000809097223 */ /* 0x000fe20000000002 */
[----:B--2---:R-:W-:Y:S06]  /*1dd0*/  @!P0 BRA `(.L_x_10) ;  /* 0x00000000000c8947 */ /* 0x004fec0003800000 */
[----:B------:R-:W-:-:S07]  /*1de0*/  MOV R2, 0x1e00 ;  /* 0x00001e0000027802 */ /* 0x000fce0000000f00 */
[----:B-1----:R-:W-:Y:S05]  /*1df0*/  CALL.REL.NOINC `($__internal_0_$__cuda_sm3x_div_rn_noftz_f32_slowpath) ;  /* 0x00000000005c7944 */ /* 0x002fea0003c00000 */
[----:B------:R-:W-:-:S07]  /*1e00*/  IMAD.MOV.U32 R9, RZ, RZ, R0 ;  /* 0x000000ffff097224 */ /* 0x000fce00078e0000 */
.L_x_10:
[----:B------:R-:W-:Y:S05]  /*1e10*/  BSYNC.RECONVERGENT B0 ;  /* 0x0000000000007941 */ /* 0x000fea0003800200 */
.L_x_9:
[----:B------:R-:W0:Y:S01]  /*1e20*/  LDC.64 R2, c[0x0][0x3a0] ;  /* 0x0000e800ff027b82 */ /* 0x000e220000000a00 */
[----:B------:R2:W-:Y:S04]  /*1e30*/  STG.E desc[UR14][R6.64], R9 ;  /* 0x0000000906007986 */ /* 0x0005e8000c10190e */
[----:B------:R-:W3:Y:S01]  /*1e40*/  LDG.E R4, desc[UR14][R4.64] ;  /* 0x0000000e04047981 */ /* 0x000ee2000c1e1900 */
[----:B0-----:R-:W-:-:S05]  /*1e50*/  IMAD.WIDE R14, R14, 0x4, R2 ;  /* 0x000000040e0e7825 */ /* 0x001fca00078e0202 */
[----:B------:R-:W4:Y:S01]  /*1e60*/  LDG.E R0, desc[UR14][R14.64] ;  /* 0x0000000e0e007981 */ /* 0x000f22000c1e1900 */
[----:B------:R-:W-:Y:S01]  /*1e70*/  BSSY.RECONVERGENT B0, `(.L_x_11) ;  /* 0x000000d000007945 */ /* 0x000fe20003800200 */
[----:B---3--:R-:W-:-:S04]  /*1e80*/  I2FP.F32.S32 R3, R4 ;  /* 0x0000000400037245 */ /* 0x008fc80000201400 */
[----:B------:R-:W0:Y:S02]  /*1e90*/  MUFU.RCP R2, R3 ;  /* 0x0000000300027308 */ /* 0x000e240000001000 */
[----:B0-----:R-:W-:-:S06]  /*1ea0*/  FFMA R11, -R3, R2, 1 ;  /* 0x3f800000030b7423 */ /* 0x001fcc0000000102 */
[----:B----4-:R-:W0:Y:S01]  /*1eb0*/  FCHK P0, R0, R3 ;  /* 0x0000000300007302 */ /* 0x010e220000000000 */
[----:B------:R-:W-:-:S04]  /*1ec0*/  FFMA R11, R2, R11, R2 ;  /* 0x0000000b020b7223 */ /* 0x000fc80000000002 */
[----:B------:R-:W-:-:S04]  /*1ed0*/  FFMA R2, R0, R11, RZ ;  /* 0x0000000b00027223 */ /* 0x000fc800000000ff */
[----:B--2---:R-:W-:-:S04]  /*1ee0*/  FFMA R6, -R3, R2, R0 ;  /* 0x0000000203067223 */ /* 0x004fc80000000100 */
[----:B------:R-:W-:Y:S01]  /*1ef0*/  FFMA R11, R11, R6, R2 ;  /* 0x000000060b0b7223 */ /* 0x000fe20000000002 */
[----:B0-----:R-:W-:Y:S06]  /*1f00*/  @!P0 BRA `(.L_x_12) ;  /* 0x00000000000c8947 */ /* 0x001fec0003800000 */
[----:B------:R-:W-:-:S07]  /*1f10*/  MOV R2, 0x1f30 ;  /* 0x00001f3000027802 */ /* 0x000fce0000000f00 */
[----:B-1----:R-:W-:Y:S05]  /*1f20*/  CALL.REL.NOINC `($__internal_0_$__cuda_sm3x_div_rn_noftz_f32_slowpath) ;  /* 0x0000000000107944 */ /* 0x002fea0003c00000 */
[----:B------:R-:W-:-:S07]  /*1f30*/  MOV R11, R0 ;  /* 0x00000000000b7202 */ /* 0x000fce0000000f00 */
.L_x_12:
[----:B------:R-:W-:Y:S05]  /*1f40*/  BSYNC.RECONVERGENT B0 ;  /* 0x0000000000007941 */ /* 0x000fea0003800200 */
.L_x_11:
[----:B------:R-:W-:Y:S01]  /*1f50*/  STG.E desc[UR14][R14.64], R11 ;  /* 0x0000000b0e007986 */ /* 0x000fe2000c10190e */
[----:B------:R-:W-:Y:S05]  /*1f60*/  EXIT ;  /* 0x000000000000794d */ /* 0x000fea0003800000 */
        .weak           $__internal_0_$__cuda_sm3x_div_rn_noftz_f32_slowpath
        .type           $__internal_0_$__cuda_sm3x_div_rn_noftz_f32_slowpath,@function
        .size           $__internal_0_$__cuda_sm3x_div_rn_noftz_f32_slowpath,(.L_x_36 - $__internal_0_$__cuda_sm3x_div_rn_noftz_f32_slowpath)
$__internal_0_$__cuda_sm3x_div_rn_noftz_f32_slowpath:
[----:B------:R-:W-:Y:S01]  /*1f70*/  SHF.R.U32.HI R9, RZ, 0x17, R3 ;  /* 0x00000017ff097819 */ /* 0x000fe20000011603 */
[----:B------:R-:W-:Y:S01]  /*1f80*/  BSSY.RECONVERGENT B1, `(.L_x_13) ;  /* 0x0000062000017945 */ /* 0x000fe20003800200 */
[----:B------:R-:W-:Y:S02]  /*1f90*/  SHF.R.U32.HI R8, RZ, 0x17, R0 ;  /* 0x00000017ff087819 */ /* 0x000fe40000011600 */
[----:B------:R-:W-:Y:S02]  /*1fa0*/  LOP3.LUT R9, R9, 0xff, RZ, 0xc0, !PT ;  /* 0x000000ff09097812 */ /* 0x000fe400078ec0ff */
[----:B------:R-:W-:Y:S02]  /*1fb0*/  LOP3.LUT R12, R8, 0xff, RZ, 0xc0, !PT ;  /* 0x000000ff080c7812 */ /* 0x000fe400078ec0ff */
[----:B------:R-:W-:-:S03]  /*1fc0*/  IADD3 R11, PT, PT, R9, -0x1, RZ ;  /* 0xffffffff090b7810 */ /* 0x000fc60007ffe0ff */
[----:B------:R-:W-:Y:S01]  /*1fd0*/  VIADD R10, R12, 0xffffffff ;  /* 0xffffffff0c0a7836 */ /* 0x000fe20000000000 */
[----:B------:R-:W-:-:S04]  /*1fe0*/  ISETP.GT.U32.AND P0, PT, R11, 0xfd, PT ;  /* 0x000000fd0b00780c */ /* 0x000fc80003f04070 */
[----:B------:R-:W-:-:S13]  /*1ff0*/  ISETP.GT.U32.OR P0, PT, R10, 0xfd, P0 ;  /* 0x000000fd0a00780c */ /* 0x000fda0000704470 */
[----:B------:R-:W-:Y:S01]  /*2000*/  @!P0 MOV R8, RZ ;  /* 0x000000ff00088202 */ /* 0x000fe20000000f00 */
[----:B------:R-:W-:Y:S06]  /*2010*/  @!P0 BRA `(.L_x_14) ;  /* 0x00000000005c8947 */ /* 0x000fec0003800000 */
[----:B------:R-:W-:Y:S02]  /*2020*/  FSETP.GTU.FTZ.AND P0, PT, |R0|, +INF , PT ;  /* 0x7f8000000000780b */ /* 0x000fe40003f1c200 */
[----:B------:R-:W-:-:S04]  /*2030*/  FSETP.GTU.FTZ.AND P1, PT, |R3|, +INF , PT ;  /* 0x7f8000000300780b */ /* 0x000fc80003f3c200 */
[----:B------:R-:W-:-:S13]  /*2040*/  PLOP3.LUT P0, PT, P0, P1, PT, 0xf8, 0x8f ;  /* 0x00000000008f781c */ /* 0x000fda0000703f70 */
[----:B------:R-:W-:Y:S05]  /*2050*/  @P0 BRA `(.L_x_15) ;  /* 0x00000004004c0947 */ /* 0x000fea0003800000 */
[----:B------:R-:W-:-:S13]  /*2060*/  LOP3.LUT P0, RZ, R3, 0x7fffffff, R0, 0xc8, !PT ;  /* 0x7fffffff03ff7812 */ /* 0x000fda000780c800 */
[----:B------:R-:W-:Y:S05]  /*2070*/  @!P0 BRA `(.L_x_16) ;  /* 0x00000004003c8947 */ /* 0x000fea0003800000 */
[C---:B------:R-:W-:Y:S02]  /*2080*/  FSETP.NEU.FTZ.AND P2, PT, |R0|.reuse, +INF , PT ;  /* 0x7f8000000000780b */ /* 0x040fe40003f5d200 */
[----:B------:R-:W-:Y:S02]  /*2090*/  FSETP.NEU.FTZ.AND P1, PT, |R3|, +INF , PT ;  /* 0x7f8000000300780b */ /* 0x000fe40003f3d200 */
[----:B------:R-:W-:-:S11]  /*20a0*/  FSETP.NEU.FTZ.AND P0, PT, |R0|, +INF , PT ;  /* 0x7f8000000000780b */ /* 0x000fd60003f1d200 */
[----:B------:R-:W-:Y:S05]  /*20b0*/  @!P1 BRA !P2, `(.L_x_16) ;  /* 0x00000004002c9947 */ /* 0x000fea0005000000 */
[----:B------:R-:W-:-:S04]  /*20c0*/  LOP3.LUT P2, RZ, R0, 0x7fffffff, RZ, 0xc0, !PT ;  /* 0x7fffffff00ff7812 */ /* 0x000fc8000784c0ff */
[----:B------:R-:W-:-:S13]  /*20d0*/  PLOP3.LUT P1, PT, P1, P2, PT, 0x2f, 0xf2 ;  /* 0x0000000000f2781c */ /* 0x000fda0000f24577 */
[----:B------:R-:W-:Y:S05]  /*20e0*/  @P1 BRA `(.L_x_17) ;  /* 0x0000000400181947 */ /* 0x000fea0003800000 */
[----:B------:R-:W-:-:S04]  /*20f0*/  LOP3.LUT P1, RZ, R3, 0x7fffffff, RZ, 0xc0, !PT ;  /* 0x7fffffff03ff7812 */ /* 0x000fc8000782c0ff */
[----:B------:R-:W-:-:S13]  /*2100*/  PLOP3.LUT P0, PT, P0, P1, PT, 0x2f, 0xf2 ;  /* 0x0000000000f2781c */ /* 0x000fda0000702577 */
[----:B------:R-:W-:Y:S05]  /*2110*/  @P0 BRA `(.L_x_18) ;  /* 0x0000000400000947 */ /* 0x000fea0003800000 */
[----:B------:R-:W-:Y:S02]  /*2120*/  ISETP.GE.AND P0, PT, R10, RZ, PT ;  /* 0x000000ff0a00720c */ /* 0x000fe40003f06270 */
[----:B------:R-:W-:-:S11]  /*2130*/  ISETP.GE.AND P1, PT, R11, RZ, PT ;  /* 0x000000ff0b00720c */ /* 0x000fd60003f26270 */
[----:B------:R-:W-:Y:S01]  /*2140*/  @P0 MOV R8, RZ ;  /* 0x000000ff00080202 */ /* 0x000fe20000000f00 */
[----:B------:R-:W-:Y:S02]  /*2150*/  @!P0 IMAD.MOV.U32 R8, RZ, RZ, -0x40 ;  /* 0xffffffc0ff088424 */ /* 0x000fe400078e00ff */
[----:B------:R-:W-:Y:S01]  /*2160*/  @!P0 FFMA R0, R0, 1.84467440737095516160e+19, RZ ;  /* 0x5f80000000008823 */ /* 0x000fe200000000ff */
[----:B------:R-:W-:Y:S02]  /*2170*/  @!P1 FFMA R3, R3, 1.84467440737095516160e+19, RZ ;  /* 0x5f80000003039823 */ /* 0x000fe400000000ff */
[----:B------:R-:W-:-:S07]  /*2180*/  @!P1 IADD3 R8, PT, PT, R8, 0x40, RZ ;  /* 0x0000004008089810 */ /* 0x000fce0007ffe0ff */
.L_x_14:
[----:B------:R-:W-:Y:S01]  /*2190*/  LEA R10, R9, 0xc0800000, 0x17 ;  /* 0xc0800000090a7811 */ /* 0x000fe200078eb8ff */
[----:B------:R-:W-:Y:S03]  /*21a0*/  BSSY.RECONVERGENT B2, `(.L_x_19) ;  /* 0x0000036000027945 */ /* 0x000fe60003800200 */
[----:B------:R-:W-:Y:S01]  /*21b0*/  IADD3 R10, PT, PT, -R10, R3, RZ ;  /* 0x000000030a0a7210 */ /* 0x000fe20007ffe1ff */
[----:B------:R-:W-:-:S03]  /*21c0*/  VIADD R3, R12, 0xffffff81 ;  /* 0xffffff810c037836 */ /* 0x000fc60000000000 */
[----:B------:R-:W0:Y:S01]  /*21d0*/  MUFU.RCP R11, R10 ;  /* 0x0000000a000b7308 */ /* 0x000e220000001000 */
[----:B------:R-:W-:Y:S01]  /*21e0*/  FADD.FTZ R13, -R10, -RZ ;  /* 0x800000ff0a0d7221 */ /* 0x000fe20000010100 */
[C---:B------:R-:W-:Y:S01]  /*21f0*/  IMAD R0, R3.reuse, -0x800000, R0 ;  /* 0xff80000003007824 */ /* 0x040fe200078e0200 */
[----:B------:R-:W-:-:S04]  /*2200*/  IADD3 R9, PT, PT, R3, 0x7f, -R9 ;  /* 0x0000007f03097810 */ /* 0x000fc80007ffe809 */
[----:B------:R-:W-:Y:S01]  /*2210*/  IADD3 R9, PT, PT, R9, R8, RZ ;  /* 0x0000000809097210 */ /* 0x000fe20007ffe0ff */
[----:B0-----:R-:W-:-:S04]  /*2220*/  FFMA R12, R11, R13, 1 ;  /* 0x3f8000000b0c7423 */ /* 0x001fc8000000000d */
[----:B------:R-:W-:-:S04]  /*2230*/  FFMA R16, R11, R12, R11 ;  /* 0x0000000c0b107223 */ /* 0x000fc8000000000b */
[----:B------:R-:W-:-:S04]  /*2240*/  FFMA R11, R0, R16, RZ ;  /* 0x00000010000b7223 */ /* 0x000fc800000000ff */
[----:B------:R-:W-:-:S04]  /*2250*/  FFMA R12, R13, R11, R0 ;  /* 0x0000000b0d0c7223 */ /* 0x000fc80000000000 */
[----:B------:R-:W-:-:S04]  /*2260*/  FFMA R11, R16, R12, R11 ;  /* 0x0000000c100b7223 */ /* 0x000fc8000000000b */
[----:B------:R-:W-:-:S04]  /*2270*/  FFMA R12, R13, R11, R0 ;  /* 0x0000000b0d0c7223 */ /* 0x000fc80000000000 */
[----:B------:R-:W-:-:S05]  /*2280*/  FFMA R0, R16, R12, R11 ;  /* 0x0000000c10007223 */ /* 0x000fca000000000b */
[----:B------:R-:W-:-:S04]  /*2290*/  SHF.R.U32.HI R3, RZ, 0x17, R0 ;  /* 0x00000017ff037819 */ /* 0x000fc80000011600 */
[----:B------:R-:W-:-:S04]  /*22a0*/  LOP3.LUT R3, R3, 0xff, RZ, 0xc0, !PT ;  /* 0x000000ff03037812 */ /* 0x000fc800078ec0ff */
[----:B------:R-:W-:-:S05]  /*22b0*/  IADD3 R13, PT, PT, R3, R9, RZ ;  /* 0x00000009030d7210 */ /* 0x000fca0007ffe0ff */
[----:B------:R-:W-:-:S05]  /*22c0*/  VIADD R3, R13, 0xffffffff ;  /* 0xffffffff0d037836 */ /* 0x000fca0000000000 */
[----:B------:R-:W-:-:S13]  /*22d0*/  ISETP.GE.U32.AND P0, PT, R3, 0xfe, PT ;  /* 0x000000fe0300780c */ /* 0x000fda0003f06070 */
[----:B------:R-:W-:Y:S05]  /*22e0*/  @!P0 BRA `(.L_x_20) ;  /* 0x0000000000808947 */ /* 0x000fea0003800000 */
[----:B------:R-:W-:-:S13]  /*22f0*/  ISETP.GT.AND P0, PT, R13, 0xfe, PT ;  /* 0x000000fe0d00780c */ /* 0x000fda0003f04270 */
[----:B------:R-:W-:Y:S05]  /*2300*/  @P0 BRA `(.L_x_21) ;  /* 0x00000000006c0947 */ /* 0x000fea0003800000 */
[----:B------:R-:W-:-:S13]  /*2310*/  ISETP.GE.AND P0, PT, R13, 0x1, PT ;  /* 0x000000010d00780c */ /* 0x000fda0003f06270 */
[----:B------:R-:W-:Y:S05]  /*2320*/  @P0 BRA `(.L_x_22) ;  /* 0x0000000000740947 */ /* 0x000fea0003800000 */
[----:B------:R-:W-:Y:S02]  /*2330*/  ISETP.GE.AND P0, PT, R13, -0x18, PT ;  /* 0xffffffe80d00780c */ /* 0x000fe40003f06270 */
[----:B------:R-:W-:-:S11]  /*2340*/  LOP3.LUT R0, R0, 0x80000000, RZ, 0xc0, !PT ;  /* 0x8000000000007812 */ /* 0x000fd600078ec0ff */
[----:B------:R-:W-:Y:S05]  /*2350*/  @!P0 BRA `(.L_x_22) ;  /* 0x0000000000688947 */ /* 0x000fea0003800000 */
[CCC-:B------:R-:W-:Y:S01]  /*2360*/  FFMA.RZ R3, R16.reuse, R12.reuse, R11.reuse ;  /* 0x0000000c10037223 */ /* 0x1c0fe2000000c00b */
[C---:B------:R-:W-:Y:S01]  /*2370*/  IADD3 R10, PT, PT, R13.reuse, 0x20, RZ ;  /* 0x000000200d0a7810 */ /* 0x040fe20007ffe0ff */
[CCC-:B------:R-:W-:Y:S01]  /*2380*/  FFMA.RM R8, R16.reuse, R12.reuse, R11.reuse ;  /* 0x0000000c10087223 */ /* 0x1c0fe2000000400b */
[----:B------:R-:W-:Y:S02]  /*2390*/  ISETP.NE.AND P2, PT, R13, RZ, PT ;  /* 0x000000ff0d00720c */ /* 0x000fe40003f45270 */
[----:B------:R-:W-:Y:S01]  /*23a0*/  LOP3.LUT R9, R3, 0x7fffff, RZ, 0xc0, !PT ;  /* 0x007fffff03097812 */ /* 0x000fe200078ec0ff */
[----:B------:R-:W-:Y:S01]  /*23b0*/  FFMA.RP R3, R16, R12, R11 ;  /* 0x0000000c10037223 */ /* 0x000fe2000000800b */
[----:B------:R-:W-:Y:S02]  /*23c0*/  ISETP.NE.AND P1, PT, R13, RZ, PT ;  /* 0x000000ff0d00720c */ /* 0x000fe40003f25270 */
[----:B------:R-:W-:Y:S02]  /*23d0*/  LOP3.LUT R9, R9, 0x800000, RZ, 0xfc, !PT ;  /* 0x0080000009097812 */ /* 0x000fe400078efcff */
[----:B------:R-:W-:-:S02]  /*23e0*/  IADD3 R11, PT, PT, -R13, RZ, RZ ;  /* 0x000000ff0d0b7210 */ /* 0x000fc40007ffe1ff */
[----:B------:R-:W-:Y:S02]  /*23f0*/  SHF.L.U32 R10, R9, R10, RZ ;  /* 0x0000000a090a7219 */ /* 0x000fe400000006ff */
[----:B------:R-:W-:Y:S02]  /*2400*/  FSETP.NEU.FTZ.AND P0, PT, R3, R8, PT ;  /* 0x000000080300720b */ /* 0x000fe40003f1d000 */
[----:B------:R-:W-:Y:S02]  /*2410*/  SEL R8, R11, RZ, P2 ;  /* 0x000000ff0b087207 */ /* 0x000fe40001000000 */
[----:B------:R-:W-:Y:S02]  /*2420*/  ISETP.NE.AND P1, PT, R10, RZ, P1 ;  /* 0x000000ff0a00720c */ /* 0x000fe40000f25270 */
[----:B------:R-:W-:Y:S02]  /*2430*/  SHF.R.U32.HI R8, RZ, R8, R9 ;  /* 0x00000008ff087219 */ /* 0x000fe40000011609 */
[----:B------:R-:W-:-:S02]  /*2440*/  PLOP3.LUT P0, PT, P0, P1, PT, 0xf8, 0x8f ;  /* 0x00000000008f781c */ /* 0x000fc40000703f70 */
[----:B------:R-:W-:Y:S02]  /*2450*/  SHF.R.U32.HI R10, RZ, 0x1, R8 ;  /* 0x00000001ff0a7819 */ /* 0x000fe40000011608 */
[----:B------:R-:W-:-:S04]  /*2460*/  SEL R3, RZ, 0x1, !P0 ;  /* 0x00000001ff037807 */ /* 0x000fc80004000000 */
[----:B------:R-:W-:-:S04]  /*2470*/  LOP3.LUT R3, R3, 0x1, R10, 0xf8, !PT ;  /* 0x0000000103037812 */ /* 0x000fc800078ef80a */
[----:B------:R-:W-:-:S05]  /*2480*/  LOP3.LUT R3, R3, R8, RZ, 0xc0, !PT ;  /* 0x0000000803037212 */ /* 0x000fca00078ec0ff */
[----:B------:R-:W-:-:S05]  /*2490*/  IMAD.IADD R3, R10, 0x1, R3 ;  /* 0x000000010a037824 */ /* 0x000fca00078e0203 */
[----:B------:R-:W-:Y:S01]  /*24a0*/  LOP3.LUT R0, R3, R0, RZ, 0xfc, !PT ;  /* 0x0000000003007212 */ /* 0x000fe200078efcff */
[----:B------:R-:W-:Y:S06]  /*24b0*/  BRA `(.L_x_22) ;  /* 0x0000000000107947 */ /* 0x000fec0003800000 */
.L_x_21:
[----:B------:R-:W-:-:S04]  /*24c0*/  LOP3.LUT R0, R0, 0x80000000, RZ, 0xc0, !PT ;  /* 0x8000000000007812 */ /* 0x000fc800078ec0ff */
[----:B------:R-:W-:Y:S01]  /*24d0*/  LOP3.LUT R0, R0, 0x7f800000, RZ, 0xfc, !PT ;  /* 0x7f80000000007812 */ /* 0x000fe200078efcff */
[----:B------:R-:W-:Y:S06]  /*24e0*/  BRA `(.L_x_22) ;  /* 0x0000000000047947 */ /* 0x000fec0003800000 */
.L_x_20:
[----:B------:R-:W-:-:S07]  /*24f0*/  LEA R0, R9, R0, 0x17 ;  /* 0x0000000009007211 */ /* 0x000fce00078eb8ff */
.L_x_22:
[----:B------:R-:W-:Y:S05]  /*2500*/  BSYNC.RECONVERGENT B2 ;  /* 0x0000000000027941 */ /* 0x000fea0003800200 */
.L_x_19:
[----:B------:R-:W-:Y:S05]  /*2510*/  BRA `(.L_x_23) ;  /* 0x0000000000207947 */ /* 0x000fea0003800000 */
.L_x_18:
[----:B------:R-:W-:-:S04]  /*2520*/  LOP3.LUT R0, R3, 0x80000000, R0, 0x48, !PT ;  /* 0x8000000003007812 */ /* 0x000fc800078e4800 */
[----:B------:R-:W-:Y:S01]  /*2530*/  LOP3.LUT R0, R0, 0x7f800000, RZ, 0xfc, !PT ;  /* 0x7f80000000007812 */ /* 0x000fe200078efcff */
[----:B------:R-:W-:Y:S06]  /*2540*/  BRA `(.L_x_23) ;  /* 0x0000000000147947 */ /* 0x000fec0003800000 */
.L_x_17:
[----:B------:R-:W-:Y:S01]  /*2550*/  LOP3.LUT R0, R3, 0x80000000, R0, 0x48, !PT ;  /* 0x8000000003007812 */ /* 0x000fe200078e4800 */
[----:B------:R-:W-:Y:S06]  /*2560*/  BRA `(.L_x_23) ;  /* 0x00000000000c7947 */ /* 0x000fec0003800000 */
.L_x_16:
[----:B------:R-:W0:Y:S01]  /*2570*/  MUFU.RSQ R0, -QNAN ;  /* 0xffc0000000007908 */ /* 0x000e220000001400 */
[----:B------:R-:W-:Y:S05]  /*2580*/  BRA `(.L_x_23) ;  /* 0x0000000000047947 */ /* 0x000fea0003800000 */
.L_x_15:
[----:B------:R-:W-:-:S07]  /*2590*/  FADD.FTZ R0, R0, R3 ;  /* 0x0000000300007221 */ /* 0x000fce0000010000 */
.L_x_23:
[----:B------:R-:W-:Y:S05]  /*25a0*/  BSYNC.RECONVERGENT B1 ;  /* 0x0000000000017941 */ /* 0x000fea0003800200 */
.L_x_13:
[----:B------:R-:W-:-:S04]  /*25b0*/  HFMA2 R3, -RZ, RZ, 0, 0 ;  /* 0x00000000ff037431 */ /* 0x000fc800000001ff */
[----:B0-----:R-:W-:Y:S05]  /*25c0*/  RET.REL.NODEC R2 `(_Z20kMeansCentroidUpdatePfS_PiS_S_S0_) ;  /* 0xffffffd8028c7950 */ /* 0x001fea0003c3ffff */
.L_x_24:
[----:B------:R-:W-:-:S00]  /*25d0*/  BRA `(.L_x_24) ;  /* 0xfffffffc00fc7947 */ /* 0x000fc0000383ffff */
[----:B------:R-:W-:-:S00]  /*25e0*/  NOP ;  /* 0x0000000000007918 */ /* 0x000fc00000000000 */
        /* <DEDUP_REMOVED lines=9> */
.L_x_36:


//--------------------- .text._Z23kMeansClusterAssignmentPfS_PiS_S_ --------------------------
	.section	.text._Z23kMeansClusterAssignmentPfS_PiS_S_,"ax",@progbits
	.align	128
        .global         _Z23kMeansClusterAssignmentPfS_PiS_S_
        .type           _Z23kMeansClusterAssignmentPfS_PiS_S_,@function
        .size           _Z23kMeansClusterAssignmentPfS_PiS_S_,(.L_x_37 - _Z23kMeansClusterAssignmentPfS_PiS_S_)
        .other          _Z23kMeansClusterAssignmentPfS_PiS_S_,@"STO_CUDA_ENTRY STV_DEFAULT"
_Z23kMeansClusterAssignmentPfS_PiS_S_:
.text._Z23kMeansClusterAssignmentPfS_PiS_S_:
[----:B------:R-:W-:Y:S01]  /*0000*/  LDC R1, c[0x0][0x37c] ;  /* 0x0000df00ff017b82 */ /* 0x000fe20000000800 */
[----:B------:R-:W0:Y:S07]  /*0010*/  S2R R3, SR_TID.X ;  /* 0x0000000000037919 */ /* 0x000e2e0000002100 */
[----:B------:R-:W0:Y:S08]  /*0020*/  S2UR UR4, SR_CTAID.X ;  /* 0x00000000000479c3 */ /* 0x000e300000002500 */
[----:B------:R-:W0:Y:S02]  /*0030*/  LDC R2, c[0x0][0x360] ;  /* 0x0000d800ff027b82 */ /* 0x000e240000000800 */
[----:B0-----:R-:W-:-:S05]  /*0040*/  IMAD R2, R2, UR4, R3 ;  /* 0x0000000402027c24 */ /* 0x001fca000f8e0203 */
[----:B------:R-:W-:-:S13]  /*0050*/  ISETP.GT.AND P0, PT, R2, 0x3e7, PT ;  /* 0x000003e70200780c */ /* 0x000fda0003f04270 */
[----:B------:R-:W-:Y:S05]  /*0060*/  @P0 EXIT ;  /* 0x000000000000094d */ /* 0x000fea0003800000 */
[----:B------:R-:W0:Y:S01]  /*0070*/  LDC.64 R6, c[0x0][0x388] ;  /* 0x0000e200ff067b82 */ /* 0x000e220000000a00 */
[----:B------:R-:W1:Y:S07]  /*0080*/  LDCU.64 UR4, c[0x0][0x358] ;  /* 0x00006b00ff0477ac */ /* 0x000e6e0008000a00 */
[----:B------:R-:W2:Y:S08]  /*0090*/  LDC.64 R4, c[0x0][0x380] ;  /* 0x0000e000ff047b82 */ /* 0x000eb00000000a00 */
[----:B------:R-:W3:Y:S08]  /*00a0*/  LDC.64 R10, c[0x0][0x3a0] ;  /* 0x0000e800ff0a7b82 */ /* 0x000ef00000000a00 */
[----:B------:R-:W4:Y:S01]  /*00b0*/  LDC.64 R8, c[0x0][0x398] ;  /* 0x0000e600ff087b82 */ /* 0x000f220000000a00 */
[----:B0-----:R-:W-:-:S05]  /*00c0*/  IMAD.WIDE R6, R2, 0x4, R6 ;  /* 0x0000000402067825 */ /* 0x001fca00078e0206 */
[----:B-1----:R-:W5:Y:S01]  /*00d0*/  LDG.E R3, desc[UR4][R6.64] ;  /* 0x0000000406037981 */ /* 0x002f62000c1e1900 */
[----:B--2---:R-:W-:-:S06]  /*00e0*/  IMAD.WIDE R4, R2, 0x4, R4 ;  /* 0x0000000402047825 */ /* 0x004fcc00078e0204 */
[----:B------:R-:W2:Y:S04]  /*00f0*/  LDG.E R4, desc[UR4][R4.64] ;  /* 0x0000000404047981 */ /* 0x000ea8000c1e1900 */
[----:B---3--:R-:W5:Y:S04]  /*0100*/  LDG.E R10, desc[UR4][R10.64] ;  /* 0x000000040a0a7981 */ /* 0x008f68000c1e1900 */
[----:B----4-:R-:W2:Y:S01]  /*0110*/  LDG.E R9, desc[UR4][R8.64] ;  /* 0x0000000408097981 */ /* 0x010ea2000c1e1900 */
[----:B------:R-:W-:Y:S01]  /*0120*/  BSSY.RECONVERGENT B0, `(.L_x_25) ;  /* 0x0000011000007945 */ /* 0x000fe20003800200 */
[----:B-----5:R-:W-:-:S04]  /*0130*/  FADD R12, -R3, R10 ;  /* 0x0000000a030c7221 */ /* 0x020fc80000000100 */
[----:B------:R-:W-:Y:S01]  /*0140*/  FMUL R13, R12, R12 ;  /* 0x0000000c0c0d7220 */ /* 0x000fe20000400000 */
[----:B--2---:R-:W-:-:S04]  /*0150*/  FADD R0, -R4, R9 ;  /* 0x0000000904007221 */ /* 0x004fc80000000100 */
[----:B------:R-:W-:-:S05]  /*0160*/  FFMA R0, R0, R0, R13 ;  /* 0x0000000000007223 */ /* 0x000fca000000000d */
[----:B------:R-:W-:Y:S01]  /*0170*/  IADD3 R12, PT, PT, R0, -0xd000000, RZ ;  /* 0xf3000000000c7810 */ /* 0x000fe20007ffe0ff */
[----:B------:R0:W1:Y:S03]  /*0180*/  MUFU.RSQ R13, R0 ;  /* 0x00000000000d7308 */ /* 0x0000660000001400 */
[----:B------:R-:W-:-:S13]  /*0190*/  ISETP.GT.U32.AND P0, PT, R12, 0x727fffff, PT ;  /* 0x727fffff0c00780c */ /* 0x000fda0003f04070 */
[----:B0-----:R-:W-:Y:S05]  /*01a0*/  @!P0 BRA `(.L_x_26) ;  /* 0x0000000000108947 */ /* 0x001fea0003800000 */
[----:B------:R-:W-:-:S07]  /*01b0*/  MOV R11, 0x1d0 ;  /* 0x000001d0000b7802 */ /* 0x000fce0000000f00 */
[----:B-1----:R-:W-:Y:S05]  /*01c0*/  CALL.REL.NOINC `($__internal_1_$__cuda_sm20_sqrt_rn_f32_slowpath) ;  /* 0x0000000000f07944 */ /* 0x002fea0003c00000 */
[----:B------:R-:W-:Y:S01]  /*01d0*/  MOV R5, R0 ;  /* 0x0000000000057202 */ /* 0x000fe20000000f00 */
[----:B------:R-:W-:Y:S06]  /*01e0*/  BRA `(.L_x_27) ;  /* 0x0000000000107947 */ /* 0x000fec0003800000 */
.L_x_26:
[----:B-1----:R-:W-:Y:S01]  /*01f0*/  FMUL.FTZ R5, R0, R13 ;  /* 0x0000000d00057220 */ /* 0x002fe20000410000 */
[----:B------:R-:W-:-:S03]  /*0200*/  FMUL.FTZ R13, R13, 0.5 ;  /* 0x3f0000000d0d7820 */ /* 0x000fc60000410000 */
[----:B------:R-:W-:-:S04]  /*0210*/  FFMA R0, -R5, R5, R0 ;  /* 0x0000000505007223 */ /* 0x000fc80000000100 */
[----:B------:R-:W-:-:S07]  /*0220*/  FFMA R5, R0, R13, R5 ;  /* 0x0000000d00057223 */ /* 0x000fce0000000005 */
.L_x_27:
[----:B------:R-:W-:Y:S05]  /*0230*/  BSYNC.RECONVERGENT B0 ;  /* 0x0000000000007941 */ /* 0x000fea0003800200 */
.L_x_25:
[----:B------:R-:W0:Y:S08]  /*0240*/  LDC.64 R8, c[0x0][0x3a0] ;  /* 0x0000e800ff087b82 */ /* 0x000e300000000a00 */
[----:B------:R-:W1:Y:S01]  /*0250*/  LDC.64 R6, c[0x0][0x398] ;  /* 0x0000e600ff067b82 */ /* 0x000e620000000a00 */
[----:B0-----:R-:W2:Y:S04]  /*0260*/  LDG.E R8, desc[UR4][R8.64+0x4] ;  /* 0x0000040408087981 */ /* 0x001ea8000c1e1900 */
[----:B-1----:R-:W3:Y:S01]  /*0270*/  LDG.E R7, desc[UR4][R6.64+0x4] ;  /* 0x0000040406077981 */ /* 0x002ee2000c1e1900 */
[----:B------:R-:W-:Y:S01]  /*0280*/  BSSY.RECONVERGENT B0, `(.L_x_28) ;  /* 0x0000011000007945 */ /* 0x000fe20003800200 */
[----:B------:R-:W-:Y:S01]  /*0290*/  FMNMX R5, R5, +INF , PT ;  /* 0x7f80000005057809 */ /* 0x000fe20003800000 */
[----:B--2---:R-:W-:-:S04]  /*02a0*/  FADD R10, -R3, R8 ;  /* 0x00000008030a7221 */ /* 0x004fc80000000100 */
[----:B------:R-:W-:Y:S01]  /*02b0*/  FMUL R11, R10, R10 ;  /* 0x0000000a0a0b7220 */ /* 0x000fe20000400000 */
[----:B---3--:R-:W-:-:S04]  /*02c0*/  FADD R0, -R4, R7 ;  /* 0x0000000704007221 */ /* 0x008fc80000000100 */
[----:B------:R-:W-:-:S04]  /*02d0*/  FFMA R0, R0, R0, R11 ;  /* 0x0000000000007223 */ /* 0x000fc8000000000b */
[----:B------:R0:W1:Y:S01]  /*02e0*/  MUFU.RSQ R11, R0 ;  /* 0x00000000000b7308 */ /* 0x0000620000001400 */
[----:B------:R-:W-:-:S04]  /*02f0*/  IADD3 R10, PT, PT, R0, -0xd000000, RZ ;  /* 0xf3000000000a7810 */ /* 0x000fc80007ffe0ff */
[----:B------:R-:W-:-:S13]  /*0300*/  ISETP.GT.U32.AND P0, PT, R10, 0x727fffff, PT ;  /* 0x727fffff0a00780c */ /* 0x000fda0003f04070 */
[----:B01----:R-:W-:Y:S05]  /*0310*/  @!P0 BRA `(.L_x_29) ;  /* 0x00000000000c8947 */ /* 0x003fea0003800000 */
[----:B------:R-:W-:-:S07]  /*0320*/  MOV R11, 0x340 ;  /* 0x00000340000b7802 */ /* 0x000fce0000000f00 */
[----:B------:R-:W-:Y:S05]  /*0330*/  CALL.REL.NOINC `($__internal_1_$__cuda_sm20_sqrt_rn_f32_slowpath) ;  /* 0x0000000000947944 */ /* 0x000fea0003c00000 */
[----:B------:R-:W-:Y:S05]  /*0340*/  BRA `(.L_x_30) ;  /* 0x0000000000107947 */ /* 0x000fea0003800000 */
.L_x_29:
[----:B------:R-:W-:Y:S01]  /*0350*/  FMUL.FTZ R7, R0, R11 ;  /* 0x0000000b00077220 */ /* 0x000fe20000410000 */
[----:B------:R-:W-:-:S03]  /*0360*/  FMUL.FTZ R11, R11, 0.5 ;  /* 0x3f0000000b0b7820 */ /* 0x000fc60000410000 */
[----:B------:R-:W-:-:S04]  /*0370*/  FFMA R0, -R7, R7, R0 ;  /* 0x0000000707007223 */ /* 0x000fc80000000100 */
[----:B------:R-:W-:-:S07]  /*0380*/  FFMA R0, R0, R11, R7 ;  /* 0x0000000b00007223 */ /* 0x000fce0000000007 */
.L_x_30:
[----:B------:R-:W-:Y:S05]  /*0390*/  BSYNC.RECONVERGENT B0 ;  /* 0x0000000000007941 */ /* 0x000fea0003800200 */
.L_x_28:
[----:B------:R-:W0:Y:S08]  /*03a0*/  LDC.64 R8, c[0x0][0x3a0] ;  /* 0x0000e800ff087b82 */ /* 0x000e300000000a00 */
[----:B------:R-:W1:Y:S01]  /*03b0*/  LDC.64 R6, c[0x0][0x398] ;  /* 0x0000e600ff067b82 */ /* 0x000e620000000a00 */
[----:B0-----:R-:W2:Y:S04]  /*03c0*/  LDG.E R8, desc[UR4][R8.64+0x8] ;  /* 0x0000080408087981 */ /* 0x001ea8000c1e1900 */
[----:B-1----:R-:W3:Y:S01]  /*03d0*/  LDG.E R7, desc[UR4][R6.64+0x8] ;  /* 0x0000080406077981 */ /* 0x002ee2000c1e1900 */
[CC--:B------:R-:W-:Y:S01]  /*03e0*/  FSETP.GEU.AND P0, PT, R0.reuse, R5.reuse, PT ;  /* 0x000000050000720b */ /* 0x0c0fe20003f0e000 */
[----:B------:R-:W-:Y:S03]  /*03f0*/  BSSY.RECONVERGENT B0, `(.L_x_31) ;  /* 0x0000013000007945 */ /* 0x000fe60003800200 */
[----:B------:R-:W-:-:S02]  /*0400*/  FSEL R13, R0, R5, !P0 ;  /* 0x00000005000d7208 */ /* 0x000fc40004000000 */
[----:B------:R-:W-:Y:S01]  /*0410*/  SEL R12, RZ, 0x1, P0 ;  /* 0x00000001ff0c7807 */ /* 0x000fe20000000000 */
        /* <DEDUP_REMOVED lines=8> */
[----:B------:R-:W-:Y:S02]  /*04a0*/  MOV R0, R3 ;  /* 0x0000000300007202 */ /* 0x000fe40000000f00 */
[----:B------:R-:W-:-:S07]  /*04b0*/  MOV R11, 0x4d0 ;  /* 0x000004d0000b7802 */ /* 0x000fce0000000f00 */
[----:B------:R-:W-:Y:S05]  /*04c0*/  CALL.REL.NOINC `($__internal_1_$__cuda_sm20_sqrt_rn_f32_slowpath) ;  /* 0x0000000000307944 */ /* 0x000fea0003c00000 */
[----:B------:R-:W-:Y:S05]  /*04d0*/  BRA `(.L_x_33) ;  /* 0x0000000000107947 */ /* 0x000fea0003800000 */
.L_x_32:
[----:B------:R-:W-:Y:S01]  /*04e0*/  FMUL.FTZ R0, R3, R4 ;  /* 0x0000000403007220 */ /* 0x000fe20000410000 */
[----:B------:R-:W-:-:S03]  /*04f0*/  FMUL.FTZ R4, R4, 0.5 ;  /* 0x3f00000004047820 */ /* 0x000fc60000410000 */
[----:B------:R-:W-:-:S04]  /*0500*/  FFMA R3, -R0, R0, R3 ;  /* 0x0000000000037223 */ /* 0x000fc80000000103 */
[----:B------:R-:W-:-:S07]  /*0510*/  FFMA R0, R3, R4, R0 ;  /* 0x0000000403007223 */ /* 0x000fce0000000000 */
.L_x_33:
[----:B------:R-:W-:Y:S05]  /*0520*/  BSYNC.RECONVERGENT B0 ;  /* 0x0000000000007941 */ /* 0x000fea0003800200 */
.L_x_31:
[----:B------:R-:W0:Y:S01]  /*0530*/  LDC.64 R4, c[0x0][0x390] ;  /* 0x0000e400ff047b82 */ /* 0x000e220000000a00 */
[----:B------:R-:W-:Y:S01]  /*0540*/  FSETP.GEU.AND P0, PT, R0, R13, PT ;  /* 0x0000000d0000720b */ /* 0x000fe20003f0e000 */
[----:B0-----:R-:W-:-:S03]  /*0550*/  IMAD.WIDE R2, R2, 0x4, R4 ;  /* 0x0000000402027825 */ /* 0x001fc600078e0204 */
[----:B------:R-:W-:-:S05]  /*0560*/  SEL R5, R12, 0x2, P0 ;  /* 0x000000020c057807 */ /* 0x000fca0000000000 */
[----:B------:R-:W-:Y:S01]  /*0570*/  STG.E desc[UR4][R2.64], R5 ;  /* 0x0000000502007986 */ /* 0x000fe2000c101904 */
[----:B------:R-:W-:Y:S05]  /*0580*/  EXIT ;  /* 0x000000000000794d */ /* 0x000fea0003800000 */
        .weak           $__internal_1_$__cuda_sm20_sqrt_rn_f32_slowpath
        .type           $__internal_1_$__cuda_sm20_sqrt_rn_f32_slowpath,@function
        .size           $__internal_1_$__cuda_sm20_sqrt_rn_f32_slowpath,(.L_x_37 - $__internal_1_$__cuda_sm20_sqrt_rn_f32_slowpath)
$__internal_1_$__cuda_sm20_sqrt_rn_f32_slowpath:
[----:B------:R-:W-:-:S13]  /*0590*/  LOP3.LUT P0, RZ, R0, 0x7fffffff, RZ, 0xc0, !PT ;  /* 0x7fffffff00ff7812 */ /* 0x000fda000780c0ff */
[----:B------:R-:W-:Y:S01]  /*05a0*/  @!P0 MOV R6, R0 ;  /* 0x0000000000068202 */ /* 0x000fe20000000f00 */
[----:B------:R-:W-:Y:S06]  /*05b0*/  @!P0 BRA `(.L_x_34) ;  /* 0x0000000000408947 */ /* 0x000fec0003800000 */
[----:B------:R-:W-:-:S13]  /*05c0*/  FSETP.GEU.FTZ.AND P0, PT, R0, RZ, PT ;  /* 0x000000ff0000720b */ /* 0x000fda0003f1e000 */
[----:B------:R-:W-:Y:S01]  /*05d0*/  @!P0 MOV R6, 0x7fffffff ;  /* 0x7fffffff00068802 */ /* 0x000fe20000000f00 */
[----:B------:R-:W-:Y:S06]  /*05e0*/  @!P0 BRA `(.L_x_34) ;  /* 0x0000000000348947 */ /* 0x000fec0003800000 */
[----:B------:R-:W-:-:S13]  /*05f0*/  FSETP.GTU.FTZ.AND P0, PT, |R0|, +INF , PT ;  /* 0x7f8000000000780b */ /* 0x000fda0003f1c200 */
[----:B------:R-:W-:Y:S01]  /*0600*/  @P0 FADD.FTZ R6, R0, 1 ;  /* 0x3f80000000060421 */ /* 0x000fe20000010000 */
[----:B------:R-:W-:Y:S06]  /*0610*/  @P0 BRA `(.L_x_34) ;  /* 0x0000000000280947 */ /* 0x000fec0003800000 */
[----:B------:R-:W-:-:S13]  /*0620*/  FSETP.NEU.FTZ.AND P0, PT, |R0|, +INF , PT ;  /* 0x7f8000000000780b */ /* 0x000fda0003f1d200 */
[----:B------:R-:W-:-:S04]  /*0630*/  @P0 FFMA R7, R0, 1.84467440737095516160e+19, RZ ;  /* 0x5f80000000070823 */ /* 0x000fc800000000ff */
[----:B------:R-:W0:Y:S02]  /*0640*/  @P0 MUFU.RSQ R6, R7 ;  /* 0x0000000700060308 */ /* 0x000e240000001400 */
[----:B0-----:R-:W-:Y:S01]  /*0650*/  @P0 FMUL.FTZ R8, R7, R6 ;  /* 0x0000000607080220 */ /* 0x001fe20000410000 */
[----:B------:R-:W-:Y:S01]  /*0660*/  @P0 FMUL.FTZ R10, R6, 0.5 ;  /* 0x3f000000060a0820 */ /* 0x000fe20000410000 */
[----:B------:R-:W-:Y:S02]  /*0670*/  @!P0 MOV R6, R0 ;  /* 0x0000000000068202 */ /* 0x000fe40000000f00 */
[----:B------:R-:W-:-:S04]  /*0680*/  @P0 FADD.FTZ R9, -R8, -RZ ;  /* 0x800000ff08090221 */ /* 0x000fc80000010100 */
[----:B------:R-:W-:-:S04]  /*0690*/  @P0 FFMA R9, R8, R9, R7 ;  /* 0x0000000908090223 */ /* 0x000fc80000000007 */
[----:B------:R-:W-:-:S04]  /*06a0*/  @P0 FFMA R9, R9, R10, R8 ;  /* 0x0000000a09090223 */ /* 0x000fc80000000008 */
[----:B------:R-:W-:-:S07]  /*06b0*/  @P0 FMUL.FTZ R6, R9, 2.3283064365386962891e-10 ;  /* 0x2f80000009060820 */ /* 0x000fce0000410000 */
.L_x_34:
[----:B------:R-:W-:Y:S01]  /*06c0*/  HFMA2 R7, -RZ, RZ, 0, 0 ;  /* 0x00000000ff077431 */ /* 0x000fe200000001ff */
[----:B------:R-:W-:Y:S02]  /*06d0*/  MOV R0, R6 ;  /* 0x0000000600007202 */ /* 0x000fe40000000f00 */
[----:B------:R-:W-:-:S04]  /*06e0*/  MOV R6, R11 ;  /* 0x0000000b00067202 */ /* 0x000fc80000000f00 */
[----:B------:R-:W-:Y:S05]  /*06f0*/  RET.REL.NODEC R6 `(_Z23kMeansClusterAssignmentPfS_PiS_S_) ;  /* 0xfffffff806407950 */ /* 0x000fea0003c3ffff */
.L_x_35:
        /* <DEDUP_REMOVED lines=16> */
.L_x_37:


//--------------------- .nv.shared._Z20kMeansCentroidUpdatePfS_PiS_S_S0_ --------------------------
	.section	.nv.shared._Z20kMeansCentroidUpdatePfS_PiS_S_S0_,"aw",@nobits
	.sectionflags	@""
	.align	4
.nv.shared._Z20kMeansCentroidUpdatePfS_PiS_S_S0_:
	.zero		1408


//--------------------- .nv.shared.reserved.0     --------------------------
	.section	.nv.shared.reserved.0,"aw",@nobits
	.weak		__nv_reservedSMEM_offset_0_alias
	.size		__nv_reservedSMEM_offset_0_alias, 0, 64
	.other		__nv_reservedSMEM_offset_0_alias,@"STO_CUDA_RESERVED_SHARED STV_DEFAULT"
__nv_reservedSMEM_offset_0_alias:
	.zero		0
	.zero		64


//--------------------- .nv.constant0._Z20kMeansCentroidUpdatePfS_PiS_S_S0_ --------------------------
	.section	.nv.constant0._Z20kMeansCentroidUpdatePfS_PiS_S_S0_,"a",@progbits
	.sectionflags	@""
	.align	4
.nv.constant0._Z20kMeansCentroidUpdatePfS_PiS_S_S0_:
	.zero		944


//--------------------- .nv.constant0._Z23kMeansClusterAssignmentPfS_PiS_S_ --------------------------
	.section	.nv.constant0._Z23kMeansClusterAssignmentPfS_PiS_S_,"a",@progbits
	.sectionflags	@""
	.align	4
.nv.constant0._Z23kMeansClusterAssignmentPfS_PiS_S_:
	.zero		936


//--------------------- SYMBOLS --------------------------

	.type		.nv.reservedSmem.offset0,@object
	.size		.nv.reservedSmem.offset0,0x4
	.type		.nv.reservedSmem.cap,@object
	.size		.nv.reservedSmem.cap,0x4
